	.target	sm_90a

	.elftype	@"ET_EXEC"


//--------------------- .note.nv.tkinfo           --------------------------
	.section	.note.nv.tkinfo,"",@"SHT_NOTE"
	.sectionflags	@"SHF_NOTE_NV_TKINFO"
	.tkinfo
        /*0018*/ 	.word	0x00000002
        /*0030*/ 	.string	""
        /*0030*/ 	.string	"ptxas"
        /*0030*/ 	.string	"Cuda compilation tools, release 13.0, V13.0.88"
        /*0030*/ 	.string	"Build cuda_13.0.r13.0/compiler.36424714_0"
        /*0030*/ 	.string	"-v  -suppress-debug-info  -lineinfo  -arch sm_90a "



//--------------------- .note.nv.cuinfo           --------------------------
	.section	.note.nv.cuinfo,"",@"SHT_NOTE"
	.sectionflags	@"SHF_NOTE_NV_CUINFO"
        /*0018*/ 	.short	0x0002
        /*001a*/ 	.short	0x005a
        /*001c*/ 	.short	0x0082
	.zero		2


//--------------------- .nv.info                  --------------------------
	.section	.nv.info,"",@"SHT_CUDA_INFO"
	.align	4


	//----- nvinfo : EIATTR_REGCOUNT
	.align		4
        /*0000*/ 	.byte	0x04, 0x2f
        /*0002*/ 	.short	(.L_1 - .L_0)
	.align		4
.L_0:
        /*0004*/ 	.word	index@(gluon_wgmma)
        /*0008*/ 	.word	0x0000005a


	//----- nvinfo : EIATTR_FRAME_SIZE
	.align		4
.L_1:
        /*000c*/ 	.byte	0x04, 0x11
        /*000e*/ 	.short	(.L_3 - .L_2)
	.align		4
.L_2:
        /*0010*/ 	.word	index@(gluon_wgmma)
        /*0014*/ 	.word	0x00000000


	//----- nvinfo : EIATTR_MIN_STACK_SIZE
	.align		4
.L_3:
        /*0018*/ 	.byte	0x04, 0x12
        /*001a*/ 	.short	(.L_5 - .L_4)
	.align		4
.L_4:
        /*001c*/ 	.word	index@(gluon_wgmma)
        /*0020*/ 	.word	0x00000000
.L_5:


//--------------------- .nv.compat                --------------------------
	.section	.nv.compat,"",@"SHT_CUDA_COMPAT_INFO"
	.align	4
        /*0000*/ 	.byte	0x02, 0x09, 0x01, 0x00, 0x02, 0x02, 0x04, 0x00, 0x02, 0x05, 0x05, 0x00, 0x03, 0x07, 0x01, 0x01
        /*0010*/ 	.byte	0x02, 0x03, 0x03, 0x00, 0x02, 0x06, 0x01, 0x00, 0x04, 0x0b, 0x08, 0x00, 0x00, 0x00, 0x00, 0x00
        /*0020*/ 	.byte	0x00, 0x00, 0x00, 0x00


//--------------------- .nv.info.gluon_wgmma      --------------------------
	.section	.nv.info.gluon_wgmma,"",@"SHT_CUDA_INFO"
	.sectionflags	@""
	.align	4


	//----- nvinfo : EIATTR_CUDA_API_VERSION
	.align		4
        /*0000*/ 	.byte	0x04, 0x37
        /*0002*/ 	.short	(.L_7 - .L_6)
.L_6:
        /*0004*/ 	.word	0x00000082


	//----- nvinfo : EIATTR_KPARAM_INFO
	.align		4
.L_7:
        /*0008*/ 	.byte	0x04, 0x17
        /*000a*/ 	.short	(.L_9 - .L_8)
.L_8:
        /*000c*/ 	.word	0x00000000
        /*0010*/ 	.short	0x000a
        /*0012*/ 	.short	0x0048
        /*0014*/ 	.byte	0x00, 0xf4, 0x21, 0x00


	//----- nvinfo : EIATTR_KPARAM_INFO
	.align		4
.L_9:
        /*0018*/ 	.byte	0x04, 0x17
        /*001a*/ 	.short	(.L_11 - .L_10)
.L_10:
        /*001c*/ 	.word	0x00000000
        /*0020*/ 	.short	0x0009
        /*0022*/ 	.short	0x0040
        /*0024*/ 	.byte	0x00, 0xf4, 0x21, 0x00


	//----- nvinfo : EIATTR_KPARAM_INFO
	.align		4
.L_11:
        /*0028*/ 	.byte	0x04, 0x17
        /*002a*/ 	.short	(.L_13 - .L_12)
.L_12:
        /*002c*/ 	.word	0x00000000
        /*0030*/ 	.short	0x0008
        /*0032*/ 	.short	0x0038
        /*0034*/ 	.byte	0x00, 0xf0, 0x21, 0x00


	//----- nvinfo : EIATTR_KPARAM_INFO
	.align		4
.L_13:
        /*0038*/ 	.byte	0x04, 0x17
        /*003a*/ 	.short	(.L_15 - .L_14)
.L_14:
        /*003c*/ 	.word	0x00000000
        /*0040*/ 	.short	0x0007
        /*0042*/ 	.short	0x0030
        /*0044*/ 	.byte	0x00, 0xf0, 0x21, 0x00


	//----- nvinfo : EIATTR_KPARAM_INFO
	.align		4
.L_15:
        /*0048*/ 	.byte	0x04, 0x17
        /*004a*/ 	.short	(.L_17 - .L_16)
.L_16:
        /*004c*/ 	.word	0x00000000
        /*0050*/ 	.short	0x0006
        /*0052*/ 	.short	0x0028
        /*0054*/ 	.byte	0x00, 0xf0, 0x21, 0x00


	//----- nvinfo : EIATTR_KPARAM_INFO
	.align		4
.L_17:
        /*0058*/ 	.byte	0x04, 0x17
        /*005a*/ 	.short	(.L_19 - .L_18)
.L_18:
        /*005c*/ 	.word	0x00000000
        /*0060*/ 	.short	0x0005
        /*0062*/ 	.short	0x0020
        /*0064*/ 	.byte	0x00, 0xf0, 0x11, 0x00


	//----- nvinfo : EIATTR_KPARAM_INFO
	.align		4
.L_19:
        /*0068*/ 	.byte	0x04, 0x17
        /*006a*/ 	.short	(.L_21 - .L_20)
.L_20:
        /*006c*/ 	.word	0x00000000
        /*0070*/ 	.short	0x0004
        /*0072*/ 	.short	0x001c
        /*0074*/ 	.byte	0x00, 0xf0, 0x11, 0x00


	//----- nvinfo : EIATTR_KPARAM_INFO
	.align		4
.L_21:
        /*0078*/ 	.byte	0x04, 0x17
        /*007a*/ 	.short	(.L_23 - .L_22)
.L_22:
        /*007c*/ 	.word	0x00000000
        /*0080*/ 	.short	0x0003
        /*0082*/ 	.short	0x0018
        /*0084*/ 	.byte	0x00, 0xf0, 0x11, 0x00


	//----- nvinfo : EIATTR_KPARAM_INFO
	.align		4
.L_23:
        /*0088*/ 	.byte	0x04, 0x17
        /*008a*/ 	.short	(.L_25 - .L_24)
.L_24:
        /*008c*/ 	.word	0x00000000
        /*0090*/ 	.short	0x0002
        /*0092*/ 	.short	0x0010
        /*0094*/ 	.byte	0x00, 0xf4, 0x21, 0x00


	//----- nvinfo : EIATTR_KPARAM_INFO
	.align		4
.L_25:
        /*0098*/ 	.byte	0x04, 0x17
        /*009a*/ 	.short	(.L_27 - .L_26)
.L_26:
        /*009c*/ 	.word	0x00000000
        /*00a0*/ 	.short	0x0001
        /*00a2*/ 	.short	0x0008
        /*00a4*/ 	.byte	0x00, 0xf4, 0x21, 0x00


	//----- nvinfo : EIATTR_KPARAM_INFO
	.align		4
.L_27:
        /*00a8*/ 	.byte	0x04, 0x17
        /*00aa*/ 	.short	(.L_29 - .L_28)
.L_28:
        /*00ac*/ 	.word	0x00000000
        /*00b0*/ 	.short	0x0000
        /*00b2*/ 	.short	0x0000
        /*00b4*/ 	.byte	0x00, 0xf4, 0x21, 0x00


	//----- nvinfo : EIATTR_SPARSE_MMA_MASK
	.align		4
.L_29:
        /*00b8*/ 	.byte	0x03, 0x50
        /*00ba*/ 	.short	0x0000


	//----- nvinfo : EIATTR_MAXREG_COUNT
	.align		4
        /*00bc*/ 	.byte	0x03, 0x1b
        /*00be*/ 	.short	0x00ff


	//----- nvinfo : EIATTR_NUM_BARRIERS
	.align		4
        /*00c0*/ 	.byte	0x02, 0x4c
        /*00c2*/ 	.byte	0x01
	.zero		1


	//----- nvinfo : EIATTR_MERCURY_ISA_VERSION
	.align		4
        /*00c4*/ 	.byte	0x03, 0x5f
        /*00c6*/ 	.short	0x0101


	//----- nvinfo : EIATTR_INT_WARP_WIDE_INSTR_OFFSETS
	.align		4
        /*00c8*/ 	.byte	0x04, 0x31
        /*00ca*/ 	.short	(.L_31 - .L_30)


	//   ....[0]....
.L_30:
        /*00cc*/ 	.word	0x000012d0


	//   ....[1]....
        /*00d0*/ 	.word	0x00001320


	//   ....[2]....
        /*00d4*/ 	.word	0x00001890


	//   ....[3]....
        /*00d8*/ 	.word	0x000018a0


	//   ....[4]....
        /*00dc*/ 	.word	0x000018b0


	//   ....[5]....
        /*00e0*/ 	.word	0x000018c0


	//   ....[6]....
        /*00e4*/ 	.word	0x00001ff0


	//   ....[7]....
        /*00e8*/ 	.word	0x00002000


	//----- nvinfo : EIATTR_COOP_GROUP_MASK_REGIDS
	.align		4
.L_31:
        /*00ec*/ 	.byte	0x04, 0x29
        /*00ee*/ 	.short	(.L_33 - .L_32)


	//   ....[0]....
.L_32:
        /*00f0*/ 	.word	0xffffffff


	//   ....[1]....
        /*00f4*/ 	.word	0xffffffff


	//   ....[2]....
        /*00f8*/ 	.word	0xffffffff


	//   ....[3]....
        /*00fc*/ 	.word	0xffffffff


	//----- nvinfo : EIATTR_COOP_GROUP_INSTR_OFFSETS
	.align		4
.L_33:
        /*0100*/ 	.byte	0x04, 0x28
        /*0102*/ 	.short	(.L_35 - .L_34)


	//   ....[0]....
.L_34:
        /*0104*/ 	.word	0x00000150


	//   ....[1]....
        /*0108*/ 	.word	0x00000700


	//   ....[2]....
        /*010c*/ 	.word	0x00000cf0


	//   ....[3]....
        /*0110*/ 	.word	0x000019f0


	//----- nvinfo : EIATTR_MBARRIER_INSTR_OFFSETS
	.align		4
.L_35:
        /*0114*/ 	.byte	0x04, 0x39
        /*0116*/ 	.short	(.L_37 - .L_36)


	//   ....[0]....
.L_36:
        /*0118*/ 	.word	0x00001340
        /*011c*/ 	.word	0x000000ff
        /*0120*/ 	.word	0x0000a000
        /*0124*/ 	.short	0x0100
        /*0126*/ 	.byte	0x08
	.zero		1


	//   ....[1]....
        /*0128*/ 	.word	0x000019d0
        /*012c*/ 	.word	0x000000ff
        /*0130*/ 	.word	0x0000a000
        /*0134*/ 	.short	0x010a
        /*0136*/ 	.byte	0x08
	.zero		1


	//   ....[2]....
        /*0138*/ 	.word	0x00001d10
        /*013c*/ 	.word	0x000000ff
        /*0140*/ 	.word	0x0000a000
        /*0144*/ 	.short	0x0108
        /*0146*/ 	.byte	0x08
	.zero		1


	//   ....[3]....
        /*0148*/ 	.word	0x00002090
        /*014c*/ 	.word	0x000000ff
        /*0150*/ 	.word	0x0000a000
        /*0154*/ 	.short	0x010a
        /*0156*/ 	.byte	0x08
	.zero		1


	//----- nvinfo : EIATTR_NUM_MBARRIERS
	.align		4
.L_37:
        /*0158*/ 	.byte	0x03, 0x38
        /*015a*/ 	.short	0x0001


	//----- nvinfo : EIATTR_EXIT_INSTR_OFFSETS
	.align		4
        /*015c*/ 	.byte	0x04, 0x1c
        /*015e*/ 	.short	(.L_39 - .L_38)


	//   ....[0]....
.L_38:
        /*0160*/ 	.word	0x00002080


	//----- nvinfo : EIATTR_REQNTID
	.align		4
.L_39:
        /*0164*/ 	.byte	0x04, 0x10
        /*0166*/ 	.short	(.L_41 - .L_40)
.L_40:
        /*0168*/ 	.word	0x00000100
        /*016c*/ 	.word	0x00000001
        /*0170*/ 	.word	0x00000001


	//----- nvinfo : EIATTR_CRS_STACK_SIZE
	.align		4
.L_41:
        /*0174*/ 	.byte	0x04, 0x1e
        /*0176*/ 	.short	(.L_43 - .L_42)
.L_42:
        /*0178*/ 	.word	0x00000000


	//----- nvinfo : EIATTR_CBANK_PARAM_SIZE
	.align		4
.L_43:
        /*017c*/ 	.byte	0x03, 0x19
        /*017e*/ 	.short	0x0050


	//----- nvinfo : EIATTR_PARAM_CBANK
	.align		4
        /*0180*/ 	.byte	0x04, 0x0a
        /*0182*/ 	.short	(.L_45 - .L_44)
	.align		4
.L_44:
        /*0184*/ 	.word	index@(.nv.constant0.gluon_wgmma)
        /*0188*/ 	.short	0x0210
        /*018a*/ 	.short	0x0050


	//----- nvinfo : EIATTR_SW_WAR
	.align		4
.L_45:
        /*018c*/ 	.byte	0x04, 0x36
        /*018e*/ 	.short	(.L_47 - .L_46)
.L_46:
        /*0190*/ 	.word	0x00000008
.L_47:


//--------------------- .nv.callgraph             --------------------------
	.section	.nv.callgraph,"",@"SHT_CUDA_CALLGRAPH"
	.align	4
	.sectionentsize	8
	.align		4
        /*0000*/ 	.word	0x00000000
	.align		4
        /*0004*/ 	.word	0xffffffff
	.align		4
        /*0008*/ 	.word	0x00000000
	.align		4
        /*000c*/ 	.word	0xfffffffe
	.align		4
        /*0010*/ 	.word	0x00000000
	.align		4
        /*0014*/ 	.word	0xfffffffd
	.align		4
        /*0018*/ 	.word	0x00000000
	.align		4
        /*001c*/ 	.word	0xfffffffc


//--------------------- .text.gluon_wgmma         --------------------------
	.section	.text.gluon_wgmma,"ax",@progbits
	.align	128
        .global         gluon_wgmma
        .type           gluon_wgmma,@function
        .size           gluon_wgmma,(.L_x_53 - gluon_wgmma)
        .other          gluon_wgmma,@"STO_CUDA_ENTRY STV_DEFAULT"
gluon_wgmma:
.text.gluon_wgmma:
[----:B------:R-:W-:Y:S01]  /*0000*/  LDC R1, c[0x0][0x28] ;  /* 0x00000a00ff017b82 */ /* 0x000fe20000000800 */
[----:B------:R-:W1:Y:S07]  /*0010*/  S2R R0, SR_TID.X ;  /* 0x0000000000007919 */ /* 0x000e6e0000002100 */
[----:B------:R-:W2:Y:S01]  /*0020*/  S2UR UR4, SR_CgaCtaId ;  /* 0x00000000000479c3 */ /* 0x000ea20000008800 */
[----:B------:R-:W-:Y:S01]  /*0030*/  UMOV UR8, 0x400 ;  /* 0x0000040000087882 */ /* 0x000fe20000000000 */
[----:B------:R-:W-:Y:S01]  /*0040*/  ULDC UR6, c[0x0][0xc] ;  /* 0x0000030000067ab9 */ /* 0x000fe20000000800 */
[----:B------:R-:W-:Y:S01]  /*0050*/  ULDC.64 UR18, c[0x0][0x250] ;  /* 0x0000940000127ab9 */ /* 0x000fe20000000a00 */
[----:B------:R-:W-:Y:S04]  /*0060*/  BSSY B0, `(.L_x_0) ;  /* 0x000001e000007945 */ /* 0x000fe80003800000 */
[----:B------:R-:W3:Y:S08]  /*0070*/  LDC R4, c[0x0][0x228] ;  /* 0x00008a00ff047b82 */ /* 0x000ef00000000800 */
[----:B------:R-:W4:Y:S08]  /*0080*/  LDC R12, c[0x0][0x230] ;  /* 0x00008c00ff0c7b82 */ /* 0x000f300000000800 */
[----:B------:R-:W-:Y:S01]  /*0090*/  S2UR UR10, SR_CTAID.Y ;  /* 0x00000000000a79c3 */ /* 0x000fe20000002600 */
[----:B--2---:R-:W-:-:S03]  /*00a0*/  ULEA UR8, UR4, UR8, 0x18 ;  /* 0x0000000804087291 */ /* 0x004fc6000f8ec03f */
[----:B------:R-:W-:Y:S01]  /*00b0*/  ULDC UR4, c[0x0][0x10] ;  /* 0x0000040000047ab9 */ /* 0x000fe20000000800 */
[----:B-1----:R-:W-:-:S03]  /*00c0*/  LOP3.LUT R6, R0, 0xff, RZ, 0xc0, !PT ;  /* 0x000000ff00067812 */ /* 0x002fc600078ec0ff */
[----:B------:R-:W1:Y:S01]  /*00d0*/  S2UR UR5, SR_CTAID.Z ;  /* 0x00000000000579c3 */ /* 0x000e620000002700 */
[----:B---3--:R-:W-:Y:S01]  /*00e0*/  VIADD R4, R4, 0xffffffff ;  /* 0xffffffff04047836 */ /* 0x008fe20000000000 */
[C---:B------:R-:W-:Y:S02]  /*00f0*/  ISETP.GE.U32.AND P0, PT, R6.reuse, 0x20, PT ;  /* 0x000000200600780c */ /* 0x040fe40003f06070 */
[C---:B------:R-:W-:Y:S02]  /*0100*/  ISETP.NE.U32.AND P2, PT, R6.reuse, RZ, PT ;  /* 0x000000ff0600720c */ /* 0x040fe40003f45070 */
[----:B------:R-:W-:Y:S02]  /*0110*/  LEA R13, R6, UR8, 0x2 ;  /* 0x00000008060d7c11 */ /* 0x000fe4000f8e10ff */
[----:B------:R-:W2:Y:S01]  /*0120*/  S2UR UR9, SR_CTAID.X ;  /* 0x00000000000979c3 */ /* 0x000ea20000002500 */
[----:B----4-:R-:W-:-:S06]  /*0130*/  VIADD R14, R12, 0xffffffff ;  /* 0xffffffff0c0e7836 */ /* 0x010fcc0000000000 */
[----:B------:R3:W-:Y:S01]  /*0140*/  @!P0 STS [R13], RZ ;  /* 0x000000ff0d008388 */ /* 0x0007e20000000800 */
[----:B------:R-:W-:-:S03]  /*0150*/  NOP ;  /* 0x0000000000007918 */ /* 0x000fc60000000000 */
[----:B------:R3:W-:Y:S01]  /*0160*/  @!P2 STS [UR8+0x24], R4 ;  /* 0x00002404ff00a988 */ /* 0x0007e20008000808 */
[----:B-1----:R-:W-:-:S03]  /*0170*/  UIMAD UR4, UR5, UR4, UR10 ;  /* 0x00000004050472a4 */ /* 0x002fc6000f8e020a */
[----:B------:R3:W-:Y:S01]  /*0180*/  @!P2 STS [UR8+0x20], R14 ;  /* 0x0000200eff00a988 */ /* 0x0007e20008000808 */
[----:B--2---:R-:W-:-:S04]  /*0190*/  UIMAD UR4, UR4, UR6, UR9 ;  /* 0x00000006040472a4 */ /* 0x004fc8000f8e0209 */
[----:B------:R-:W-:-:S04]  /*01a0*/  UIMAD UR4, UR4, 0x180, URZ ;  /* 0x00000180040478a4 */ /* 0x000fc8000f8e023f */
[----:B------:R-:W-:-:S04]  /*01b0*/  UIADD3 UR6, UP0, UR4, UR18, URZ ;  /* 0x0000001204067290 */ /* 0x000fc8000ff1e03f */
[----:B------:R-:W-:Y:S01]  /*01c0*/  ULEA.HI.X.SX32 UR7, UR4, UR19, 0x1, UP0 ;  /* 0x0000001304077291 */ /* 0x000fe200080f0e3f */
[----:B---3--:R-:W-:Y:S11]  /*01d0*/  @P2 BRA `(.L_x_1) ;  /* 0x0000000000182947 */ /* 0x008ff60003800000 */
[----:B------:R-:W1:Y:S01]  /*01e0*/  LDS R2, [UR8+0x8] ;  /* 0x00000808ff027984 */ /* 0x000e620008000800 */
[----:B------:R-:W2:Y:S01]  /*01f0*/  LDC.64 R8, c[0x0][0x210] ;  /* 0x00008400ff087b82 */ /* 0x000ea20000000a00 */
[----:B------:R-:W-:Y:S02]  /*0200*/  IMAD.MOV.U32 R3, RZ, RZ, 0x70 ;  /* 0x00000070ff037424 */ /* 0x000fe400078e00ff */
[----:B--2---:R2:W-:Y:S03]  /*0210*/  STS.64 [UR8], R8 ;  /* 0x00000008ff007988 */ /* 0x0045e60008000a08 */
[----:B-1----:R-:W-:-:S05]  /*0220*/  LOP3.LUT R2, R2, 0x10, R3, 0xd8, !PT ;  /* 0x0000001002027812 */ /* 0x002fca00078ed803 */
[----:B------:R2:W-:Y:S02]  /*0230*/  STS [UR8+0x8], R2 ;  /* 0x00000802ff007988 */ /* 0x0005e40008000808 */
.L_x_1:
[----:B------:R-:W-:Y:S05]  /*0240*/  BSYNC B0 ;  /* 0x0000000000007941 */ /* 0x000fea0003800000 */
.L_x_0:
[----:B------:R-:W-:Y:S04]  /*0250*/  BSSY B0, `(.L_x_2) ;  /* 0x000000a000007945 */ /* 0x000fe80003800000 */
[----:B------:R-:W-:Y:S05]  /*0260*/  @P2 BRA `(.L_x_3) ;  /* 0x0000000000202947 */ /* 0x000fea0003800000 */
[----:B--2---:R-:W1:Y:S01]  /*0270*/  LDS R2, [UR8+0x34] ;  /* 0x00003408ff027984 */ /* 0x004e620008000800 */
[----:B------:R-:W-:Y:S02]  /*0280*/  IMAD.MOV.U32 R3, RZ, RZ, 0x3f000000 ;  /* 0x3f000000ff037424 */ /* 0x000fe400078e00ff */
[----:B------:R-:W-:Y:S01]  /*0290*/  @!P2 IMAD.MOV.U32 R5, RZ, RZ, 0x3f ;  /* 0x0000003fff05a424 */ /* 0x000fe200078e00ff */
[----:B------:R-:W2:Y:S02]  /*02a0*/  @!P2 LDS R8, [UR8+0x38] ;  /* 0x00003808ff08a984 */ /* 0x000ea40008000800 */
[----:B-1----:R-:W-:Y:S02]  /*02b0*/  LOP3.LUT R2, R2, 0xff000000, R3, 0xb8, !PT ;  /* 0xff00000002027812 */ /* 0x002fe400078eb803 */
[----:B--2---:R-:W-:-:S03]  /*02c0*/  @!P2 LOP3.LUT R3, R8, 0xff, R5, 0xb8, !PT ;  /* 0x000000ff0803a812 */ /* 0x004fc600078eb805 */
[----:B------:R1:W-:Y:S04]  /*02d0*/  STS [UR8+0x34], R2 ;  /* 0x00003402ff007988 */ /* 0x0003e80008000808 */
[----:B------:R1:W-:Y:S02]  /*02e0*/  @!P2 STS [UR8+0x38], R3 ;  /* 0x00003803ff00a988 */ /* 0x0003e40008000808 */
.L_x_3:
[----:B------:R-:W-:Y:S05]  /*02f0*/  BSYNC B0 ;  /* 0x0000000000007941 */ /* 0x000fea0003800000 */
.L_x_2:
[----:B------:R-:W-:Y:S04]  /*0300*/  BSSY B0, `(.L_x_4) ;  /* 0x000000e000007945 */ /* 0x000fe80003800000 */
[----:B------:R-:W-:Y:S05]  /*0310*/  @P2 BRA `(.L_x_5) ;  /* 0x0000000000302947 */ /* 0x000fea0003800000 */
[----:B-1----:R-:W1:Y:S01]  /*0320*/  LDS R3, [UR8+0x34] ;  /* 0x00003408ff037984 */ /* 0x002e620008000800 */
[----:B------:R-:W3:Y:S03]  /*0330*/  LDC.64 R10, c[0x0][0x238] ;  /* 0x00008e00ff0a7b82 */ /* 0x000ee60000000a00 */
[----:B--2---:R-:W2:Y:S01]  /*0340*/  LDS R2, [UR8+0x1c] ;  /* 0x00001c08ff027984 */ /* 0x004ea20008000800 */
[C---:B---3--:R-:W-:Y:S01]  /*0350*/  SHF.L.U64.HI R8, R10.reuse, 0x1, R11 ;  /* 0x000000010a087819 */ /* 0x048fe2000001020b */
[----:B------:R-:W-:-:S03]  /*0360*/  IMAD.SHL.U32 R5, R10, 0x2, RZ ;  /* 0x000000020a057824 */ /* 0x000fc600078e00ff */
[--C-:B------:R-:W-:Y:S02]  /*0370*/  SHF.R.U32.HI R7, RZ, 0x4, R8.reuse ;  /* 0x00000004ff077819 */ /* 0x100fe40000011608 */
[----:B------:R-:W-:-:S05]  /*0380*/  SHF.R.U64 R5, R5, 0x4, R8 ;  /* 0x0000000405057819 */ /* 0x000fca0000001208 */
[----:B------:R3:W-:Y:S01]  /*0390*/  STS [UR8+0xc], R5 ;  /* 0x00000c05ff007988 */ /* 0x0007e20008000808 */
[----:B-1----:R-:W-:Y:S02]  /*03a0*/  LOP3.LUT R3, R3, 0x7, RZ, 0xb8, !PT ;  /* 0x0000000703037812 */ /* 0x002fe400078eb8ff */
[----:B--2---:R-:W-:-:S03]  /*03b0*/  LOP3.LUT R2, R2, 0xf, R7, 0xb8, !PT ;  /* 0x0000000f02027812 */ /* 0x004fc600078eb807 */
[----:B------:R3:W-:Y:S04]  /*03c0*/  STS [UR8+0x34], R3 ;  /* 0x00003403ff007988 */ /* 0x0007e80008000808 */
[----:B------:R3:W-:Y:S02]  /*03d0*/  STS [UR8+0x1c], R2 ;  /* 0x00001c02ff007988 */ /* 0x0007e40008000808 */
.L_x_5:
[----:B------:R-:W-:Y:S05]  /*03e0*/  BSYNC B0 ;  /* 0x0000000000007941 */ /* 0x000fea0003800000 */
.L_x_4:
[----:B------:R-:W-:Y:S04]  /*03f0*/  BSSY B1, `(.L_x_6) ;  /* 0x000001b000017945 */ /* 0x000fe80003800000 */
[----:B------:R-:W-:Y:S01]  /*0400*/  BSSY B0, `(.L_x_7) ;  /* 0x0000016000007945 */ /* 0x000fe20003800000 */
[----:B--2---:R-:W-:-:S03]  /*0410*/  IMAD.MOV.U32 R9, RZ, RZ, RZ ;  /* 0x000000ffff097224 */ /* 0x004fc600078e00ff */
[----:B------:R-:W-:Y:S05]  /*0420*/  @P2 BRA `(.L_x_8) ;  /* 0x0000000000202947 */ /* 0x000fea0003800000 */
[----:B-1-3--:R-:W1:Y:S02]  /*0430*/  LDS R2, [UR8+0x34] ;  /* 0x00003408ff027984 */ /* 0x00ae640008000800 */
[----:B-1----:R-:W-:-:S05]  /*0440*/  LOP3.LUT R2, R2, 0x38, RZ, 0xb8, !PT ;  /* 0x0000003802027812 */ /* 0x002fca00078eb8ff */
[----:B------:R1:W-:Y:S01]  /*0450*/  STS [UR8+0x34], R2 ;  /* 0x00003402ff007988 */ /* 0x0003e20008000808 */
[----:B------:R-:W-:Y:S05]  /*0460*/  @P2 BRA `(.L_x_9) ;  /* 0x0000000000202947 */ /* 0x000fea0003800000 */
[----:B-1----:R-:W1:Y:S01]  /*0470*/  LDS R2, [UR8+0x8] ;  /* 0x00000808ff027984 */ /* 0x002e620008000800 */
[----:B------:R-:W-:-:S05]  /*0480*/  IMAD.MOV.U32 R3, RZ, RZ, 0x780 ;  /* 0x00000780ff037424 */ /* 0x000fca00078e00ff */
[----:B-1----:R-:W-:-:S05]  /*0490*/  LOP3.LUT R2, R2, 0x500, R3, 0xd8, !PT ;  /* 0x0000050002027812 */ /* 0x002fca00078ed803 */
[----:B------:R2:W-:Y:S02]  /*04a0*/  STS [UR8+0x8], R2 ;  /* 0x00000802ff007988 */ /* 0x0005e40008000808 */
.L_x_8:
[----:B------:R-:W-:Y:S05]  /*04b0*/  @P2 BRA `(.L_x_10) ;  /* 0x0000000000282947 */ /* 0x000fea0003800000 */
[----:B-123--:R-:W1:Y:S02]  /*04c0*/  LDS R2, [UR8+0x8] ;  /* 0x00000808ff027984 */ /* 0x00ee640008000800 */
[----:B-1----:R-:W-:-:S05]  /*04d0*/  LOP3.LUT R2, R2, 0x1800, RZ, 0xb8, !PT ;  /* 0x0000180002027812 */ /* 0x002fca00078eb8ff */
[----:B------:R2:W-:Y:S02]  /*04e0*/  STS [UR8+0x8], R2 ;  /* 0x00000802ff007988 */ /* 0x0005e40008000808 */
.L_x_9:
[----:B------:R-:W-:Y:S05]  /*04f0*/  @P2 BREAK B0 ;  /* 0x0000000000002942 */ /* 0x000fea0003800000 */
[----:B------:R-:W-:Y:S05]  /*0500*/  @P2 BRA `(.L_x_11) ;  /* 0x0000000000242947 */ /* 0x000fea0003800000 */
[----:B------:R-:W3:Y:S01]  /*0510*/  LDS R3, [UR8+0x8] ;  /* 0x00000808ff037984 */ /* 0x000ee20008000800 */
[----:B-12---:R-:W-:-:S05]  /*0520*/  IMAD.MOV.U32 R2, RZ, RZ, 0x6000 ;  /* 0x00006000ff027424 */ /* 0x006fca00078e00ff */
[----:B---3--:R-:W-:-:S04]  /*0530*/  LOP3.LUT R2, R3, 0x6000, R2, 0xd8, !PT ;  /* 0x0000600003027812 */ /* 0x008fc800078ed802 */
[----:B------:R-:W-:-:S05]  /*0540*/  LOP3.LUT R2, R2, 0x400000, RZ, 0xb8, !PT ;  /* 0x0040000002027812 */ /* 0x000fca00078eb8ff */
[----:B------:R4:W-:Y:S02]  /*0550*/  STS [UR8+0x8], R2 ;  /* 0x00000802ff007988 */ /* 0x0009e40008000808 */
.L_x_10:
[----:B------:R-:W-:Y:S05]  /*0560*/  BSYNC B0 ;  /* 0x0000000000007941 */ /* 0x000fea0003800000 */
.L_x_7:
[----:B-1234-:R-:W1:Y:S02]  /*0570*/  @!P2 LDS R2, [UR8+0x8] ;  /* 0x00000808ff02a984 */ /* 0x01ee640008000800 */
[----:B-1----:R-:W-:-:S05]  /*0580*/  @!P2 LOP3.LUT R2, R2, 0x8000, RZ, 0xb8, !PT ;  /* 0x000080000202a812 */ /* 0x002fca00078eb8ff */
[----:B------:R3:W-:Y:S02]  /*0590*/  @!P2 STS [UR8+0x8], R2 ;  /* 0x00000802ff00a988 */ /* 0x0007e40008000808 */
.L_x_11:
[----:B------:R-:W-:Y:S05]  /*05a0*/  BSYNC B1 ;  /* 0x0000000000017941 */ /* 0x000fea0003800000 */
.L_x_6:
[----:B------:R-:W-:Y:S05]  /*05b0*/  WARPSYNC.ALL ;  /* 0x0000000000007948 */ /* 0x000fea0003800000 */
[----:B------:R-:W-:Y:S05]  /*05c0*/  @P0 BRA `(.L_x_12) ;  /* 0x0000000000280947 */ /* 0x000fea0003800000 */
[----:B-123--:R-:W1:Y:S01]  /*05d0*/  S2R R2, SR_LANEID ;  /* 0x0000000000027919 */ /* 0x00ee620000000000 */
[----:B------:R-:W-:Y:S05]  /*05e0*/  WARPSYNC.ALL ;  /* 0x0000000000007948 */ /* 0x000fea0003800000 */
[----:B-1----:R-:W-:-:S05]  /*05f0*/  IMAD.SHL.U32 R5, R2, 0x4, RZ ;  /* 0x0000000402057824 */ /* 0x002fca00078e00ff */
[----:B------:R-:W1:Y:S01]  /*0600*/  LDS R7, [R5+UR8] ;  /* 0x0000000805077984 */ /* 0x000e620008000800 */
[----:B------:R-:W-:-:S05]  /*0610*/  IADD3 R2, P1, R5, UR6, RZ ;  /* 0x0000000605027c10 */ /* 0x000fca000ff3e0ff */
[----:B------:R-:W-:-:S05]  /*0620*/  IMAD.X R3, RZ, RZ, UR7, P1 ;  /* 0x00000007ff037e24 */ /* 0x000fca00088e06ff */
[----:B-1----:R4:W5:Y:S01]  /*0630*/  ATOMG.E.EXCH.STRONG.GPU PT, RZ, [R2], R7 ;  /* 0x0000000702ff73a8 */ /* 0x00296200041ee100 */
[----:B------:R-:W-:-:S04]  /*0640*/  DEPBAR {5,4,3,2,1,0} ;  /* 0x0000003f0000791a */ /* 0x000fc80000000000 */
[----:B------:R4:W-:Y:S01]  /*0650*/  UTMACCTL.IV [UR6] ;  /* 0x00000000060079b9 */ /* 0x0009e20008000000 */
[----:B------:R-:W-:Y:S01]  /*0660*/  NOP ;  /* 0x0000000000007918 */ /* 0x000fe20000000000 */
.L_x_12:
[----:B------:R-:W-:Y:S05]  /*0670*/  @P0 BRA `(.L_x_13) ;  /* 0x00000000000c0947 */ /* 0x000fea0003800000 */
[----:B------:R0:W-:Y:S01]  /*0680*/  UTMACMDFLUSH ;  /* 0x00000000000079b7 */ /* 0x0001e20000000000 */
[----:B------:R-:W-:Y:S05]  /*0690*/  @P0 BRA `(.L_x_13) ;  /* 0x0000000000040947 */ /* 0x000fea0003800000 */
[----:B------:R-:W-:-:S04]  /*06a0*/  DEPBAR.LE SB0, 0x0 ;  /* 0x000080000000791a */ /* 0x000fc80000000000 */
.L_x_13:
[----:B------:R-:W-:Y:S05]  /*06b0*/  WARPSYNC.ALL ;  /* 0x0000000000007948 */ /* 0x000fea0003800000 */
[----:B-----5:R-:W-:Y:S06]  /*06c0*/  BAR.SYNC.DEFER_BLOCKING 0x0 ;  /* 0x0000000000007b1d */ /* 0x020fec0000010000 */
[----:B------:R-:W-:Y:S02]  /*06d0*/  BSSY B1, `(.L_x_14) ;  /* 0x000000b000017945 */ /* 0x000fe40003800000 */
[----:B------:R-:W-:Y:S06]  /*06e0*/  BAR.SYNC.DEFER_BLOCKING 0x0 ;  /* 0x0000000000007b1d */ /* 0x000fec0000010000 */
[----:B------:R5:W-:Y:S01]  /*06f0*/  @!P0 STS [R13], RZ ;  /* 0x000000ff0d008388 */ /* 0x000be20000000800 */
[----:B------:R-:W-:Y:S01]  /*0700*/  NOP ;  /* 0x0000000000007918 */ /* 0x000fe20000000000 */
[----:B------:R-:W-:Y:S05]  /*0710*/  @P2 BRA `(.L_x_15) ;  /* 0x0000000000182947 */ /* 0x000fea0003800000 */
[----:B-1234-:R-:W1:Y:S01]  /*0720*/  LDS R2, [UR8+0x8] ;  /* 0x00000808ff027984 */ /* 0x01ee620008000800 */
[----:B------:R-:W2:Y:S01]  /*0730*/  LDC.64 R10, c[0x0][0x218] ;  /* 0x00008600ff0a7b82 */ /* 0x000ea20000000a00 */
[----:B------:R-:W-:Y:S02]  /*0740*/  IMAD.MOV.U32 R3, RZ, RZ, 0x70 ;  /* 0x00000070ff037424 */ /* 0x000fe400078e00ff */
[----:B--2---:R2:W-:Y:S03]  /*0750*/  STS.64 [UR8], R10 ;  /* 0x0000000aff007988 */ /* 0x0045e60008000a08 */
[----:B-1----:R-:W-:-:S05]  /*0760*/  LOP3.LUT R2, R2, 0x10, R3, 0xd8, !PT ;  /* 0x0000001002027812 */ /* 0x002fca00078ed803 */
[----:B------:R2:W-:Y:S02]  /*0770*/  STS [UR8+0x8], R2 ;  /* 0x00000802ff007988 */ /* 0x0005e40008000808 */
.L_x_15:
[----:B----4-:R-:W-:Y:S05]  /*0780*/  BSYNC B1 ;  /* 0x0000000000017941 */ /* 0x010fea0003800000 */
.L_x_14:
[----:B------:R-:W-:Y:S04]  /*0790*/  BSSY B2, `(.L_x_16) ;  /* 0x000000f000027945 */ /* 0x000fe80003800000 */
[----:B------:R-:W-:Y:S04]  /*07a0*/  BSSY B1, `(.L_x_17) ;  /* 0x000000c000017945 */ /* 0x000fe80003800000 */
[----:B------:R-:W-:Y:S05]  /*07b0*/  @P2 BRA `(.L_x_18) ;  /* 0x0000000000282947 */ /* 0x000fea0003800000 */
[----:B-123--:R-:W1:Y:S01]  /*07c0*/  LDS R2, [UR8+0x34] ;  /* 0x00003408ff027984 */ /* 0x00ee620008000800 */
[----:B------:R-:W-:Y:S01]  /*07d0*/  IMAD.MOV.U32 R3, RZ, RZ, 0x3f000000 ;  /* 0x3f000000ff037424 */ /* 0x000fe200078e00ff */
[----:B------:R-:W-:Y:S05]  /*07e0*/  @P2 BREAK B1 ;  /* 0x0000000000012942 */ /* 0x000fea0003800000 */
[----:B-1----:R-:W-:-:S05]  /*07f0*/  LOP3.LUT R2, R2, 0xff000000, R3, 0xb8, !PT ;  /* 0xff00000002027812 */ /* 0x002fca00078eb803 */
[----:B------:R1:W-:Y:S01]  /*0800*/  STS [UR8+0x34], R2 ;  /* 0x00003402ff007988 */ /* 0x0003e20008000808 */
[----:B------:R-:W-:Y:S05]  /*0810*/  @P2 BRA `(.L_x_19) ;  /* 0x0000000000182947 */ /* 0x000fea0003800000 */
[----:B------:R-:W2:Y:S01]  /*0820*/  LDS R3, [UR8+0x38] ;  /* 0x00003808ff037984 */ /* 0x000ea20008000800 */
[----:B-1----:R-:W-:-:S05]  /*0830*/  IMAD.MOV.U32 R2, RZ, RZ, 0xff ;  /* 0x000000ffff027424 */ /* 0x002fca00078e00ff */
[----:B--2---:R-:W-:-:S05]  /*0840*/  LOP3.LUT R2, R3, 0xff, R2, 0xb8, !PT ;  /* 0x000000ff03027812 */ /* 0x004fca00078eb802 */
[----:B------:R4:W-:Y:S02]  /*0850*/  STS [UR8+0x38], R2 ;  /* 0x00003802ff007988 */ /* 0x0009e40008000808 */
.L_x_18:
[----:B------:R-:W-:Y:S05]  /*0860*/  BSYNC B1 ;  /* 0x0000000000017941 */ /* 0x000fea0003800000 */
.L_x_17:
[----:B------:R1:W-:Y:S02]  /*0870*/  @!P2 STS [UR8+0x20], R14 ;  /* 0x0000200eff00a988 */ /* 0x0003e40008000808 */
.L_x_19:
[----:B------:R-:W-:Y:S05]  /*0880*/  BSYNC B2 ;  /* 0x0000000000027941 */ /* 0x000fea0003800000 */
.L_x_16:
[----:B------:R-:W-:Y:S05]  /*0890*/  WARPSYNC.ALL ;  /* 0x0000000000007948 */ /* 0x000fea0003800000 */
[----:B------:R-:W2:Y:S01]  /*08a0*/  LDC R5, c[0x0][0x22c] ;  /* 0x00008b00ff057b82 */ /* 0x000ea20000000800 */
[----:B------:R-:W-:Y:S01]  /*08b0*/  BSSY B2, `(.L_x_20) ;  /* 0x0000010000027945 */ /* 0x000fe20003800000 */
[----:B--2---:R-:W-:-:S05]  /*08c0*/  VIADD R5, R5, 0xffffffff ;  /* 0xffffffff05057836 */ /* 0x004fca0000000000 */
[----:B------:R2:W-:Y:S01]  /*08d0*/  @!P2 STS [UR8+0x24], R5 ;  /* 0x00002405ff00a988 */ /* 0x0005e20008000808 */
[----:B------:R-:W-:Y:S05]  /*08e0*/  @P2 BRA `(.L_x_21) ;  /* 0x0000000000302947 */ /* 0x000fea0003800000 */
[----:B------:R-:W2:Y:S01]  /*08f0*/  LDS R3, [UR8+0x34] ;  /* 0x00003408ff037984 */ /* 0x000ea20008000800 */
[----:B------:R-:W2:Y:S03]  /*0900*/  LDC.64 R10, c[0x0][0x240] ;  /* 0x00009000ff0a7b82 */ /* 0x000ea60000000a00 */
[----:B-1-34-:R-:W1:Y:S01]  /*0910*/  LDS R2, [UR8+0x1c] ;  /* 0x00001c08ff027984 */ /* 0x01ae620008000800 */
[C---:B--2---:R-:W-:Y:S01]  /*0920*/  SHF.L.U64.HI R8, R10.reuse, 0x1, R11 ;  /* 0x000000010a087819 */ /* 0x044fe2000001020b */
[----:B------:R-:W-:-:S03]  /*0930*/  IMAD.SHL.U32 R7, R10, 0x2, RZ ;  /* 0x000000020a077824 */ /* 0x000fc600078e00ff */
[--C-:B------:R-:W-:Y:S02]  /*0940*/  SHF.R.U32.HI R11, RZ, 0x4, R8.reuse ;  /* 0x00000004ff0b7819 */ /* 0x100fe40000011608 */
[----:B------:R-:W-:-:S05]  /*0950*/  SHF.R.U64 R7, R7, 0x4, R8 ;  /* 0x0000000407077819 */ /* 0x000fca0000001208 */
[----:B------:R2:W-:Y:S01]  /*0960*/  STS [UR8+0xc], R7 ;  /* 0x00000c07ff007988 */ /* 0x0005e20008000808 */
[----:B------:R-:W-:Y:S02]  /*0970*/  LOP3.LUT R3, R3, 0x7, RZ, 0xb8, !PT ;  /* 0x0000000703037812 */ /* 0x000fe400078eb8ff */
[----:B-1----:R-:W-:-:S03]  /*0980*/  LOP3.LUT R2, R2, 0xf, R11, 0xb8, !PT ;  /* 0x0000000f02027812 */ /* 0x002fc600078eb80b */
[----:B------:R2:W-:Y:S04]  /*0990*/  STS [UR8+0x34], R3 ;  /* 0x00003403ff007988 */ /* 0x0005e80008000808 */
[----:B------:R2:W-:Y:S02]  /*09a0*/  STS [UR8+0x1c], R2 ;  /* 0x00001c02ff007988 */ /* 0x0005e40008000808 */
.L_x_21:
[----:B------:R-:W-:Y:S05]  /*09b0*/  BSYNC B2 ;  /* 0x0000000000027941 */ /* 0x000fea0003800000 */
.L_x_20:
[----:B------:R-:W-:Y:S04]  /*09c0*/  BSSY B3, `(.L_x_22) ;  /* 0x000001a000037945 */ /* 0x000fe80003800000 */
[----:B------:R-:W-:Y:S04]  /*09d0*/  BSSY B2, `(.L_x_23) ;  /* 0x0000015000027945 */ /* 0x000fe80003800000 */
[----:B------:R-:W-:Y:S05]  /*09e0*/  @P2 BRA `(.L_x_24) ;  /* 0x0000000000202947 */ /* 0x000fea0003800000 */
[----:B-1234-:R-:W1:Y:S02]  /*09f0*/  LDS R2, [UR8+0x34] ;  /* 0x00003408ff027984 */ /* 0x01ee640008000800 */
[----:B-1----:R-:W-:-:S05]  /*0a00*/  LOP3.LUT R2, R2, 0x38, RZ, 0xb8, !PT ;  /* 0x0000003802027812 */ /* 0x002fca00078eb8ff */
[----:B------:R1:W-:Y:S01]  /*0a10*/  STS [UR8+0x34], R2 ;  /* 0x00003402ff007988 */ /* 0x0003e20008000808 */
[----:B------:R-:W-:Y:S05]  /*0a20*/  @P2 BRA `(.L_x_25) ;  /* 0x0000000000202947 */ /* 0x000fea0003800000 */
[----:B-1----:R-:W1:Y:S01]  /*0a30*/  LDS R2, [UR8+0x8] ;  /* 0x00000808ff027984 */ /* 0x002e620008000800 */
[----:B------:R-:W-:-:S05]  /*0a40*/  IMAD.MOV.U32 R3, RZ, RZ, 0x780 ;  /* 0x00000780ff037424 */ /* 0x000fca00078e00ff */
[----:B-1----:R-:W-:-:S05]  /*0a50*/  LOP3.LUT R2, R2, 0x500, R3, 0xd8, !PT ;  /* 0x0000050002027812 */ /* 0x002fca00078ed803 */
[----:B------:R1:W-:Y:S02]  /*0a60*/  STS [UR8+0x8], R2 ;  /* 0x00000802ff007988 */ /* 0x0003e40008000808 */
.L_x_24:
[----:B------:R-:W-:Y:S05]  /*0a70*/  @P2 BRA `(.L_x_26) ;  /* 0x0000000000282947 */ /* 0x000fea0003800000 */
[----:B-1234-:R-:W1:Y:S02]  /*0a80*/  LDS R2, [UR8+0x8] ;  /* 0x00000808ff027984 */ /* 0x01ee640008000800 */
[----:B-1----:R-:W-:-:S05]  /*0a90*/  LOP3.LUT R2, R2, 0x1800, RZ, 0xb8, !PT ;  /* 0x0000180002027812 */ /* 0x002fca00078eb8ff */
[----:B------:R2:W-:Y:S02]  /*0aa0*/  STS [UR8+0x8], R2 ;  /* 0x00000802ff007988 */ /* 0x0005e40008000808 */
.L_x_25:
[----:B------:R-:W-:Y:S05]  /*0ab0*/  @P2 BREAK B2 ;  /* 0x0000000000022942 */ /* 0x000fea0003800000 */
[----:B------:R-:W-:Y:S05]  /*0ac0*/  @P2 BRA `(.L_x_27) ;  /* 0x0000000000242947 */ /* 0x000fea0003800000 */
[----:B-12---:R-:W1:Y:S01]  /*0ad0*/  LDS R2, [UR8+0x8] ;  /* 0x00000808ff027984 */ /* 0x006e620008000800 */
[----:B------:R-:W-:-:S05]  /*0ae0*/  IMAD.MOV.U32 R3, RZ, RZ, 0x6000 ;  /* 0x00006000ff037424 */ /* 0x000fca00078e00ff */
[----:B-1----:R-:W-:-:S04]  /*0af0*/  LOP3.LUT R2, R2, 0x6000, R3, 0xd8, !PT ;  /* 0x0000600002027812 */ /* 0x002fc800078ed803 */
[----:B------:R-:W-:-:S05]  /*0b00*/  LOP3.LUT R2, R2, 0x400000, RZ, 0xb8, !PT ;  /* 0x0040000002027812 */ /* 0x000fca00078eb8ff */
[----:B------:R1:W-:Y:S02]  /*0b10*/  STS [UR8+0x8], R2 ;  /* 0x00000802ff007988 */ /* 0x0003e40008000808 */
.L_x_26:
[----:B------:R-:W-:Y:S05]  /*0b20*/  BSYNC B2 ;  /* 0x0000000000027941 */ /* 0x000fea0003800000 */
.L_x_23:
[----:B-1234-:R-:W1:Y:S02]  /*0b30*/  @!P2 LDS R2, [UR8+0x8] ;  /* 0x00000808ff02a984 */ /* 0x01ee640008000800 */
[----:B-1----:R-:W-:-:S05]  /*0b40*/  @!P2 LOP3.LUT R2, R2, 0x8000, RZ, 0xb8, !PT ;  /* 0x000080000202a812 */ /* 0x002fca00078eb8ff */
[----:B------:R3:W-:Y:S02]  /*0b50*/  @!P2 STS [UR8+0x8], R2 ;  /* 0x00000802ff00a988 */ /* 0x0007e40008000808 */
.L_x_27:
[----:B------:R-:W-:Y:S05]  /*0b60*/  BSYNC B3 ;  /* 0x0000000000037941 */ /* 0x000fea0003800000 */
.L_x_22:
[----:B------:R-:W-:Y:S05]  /*0b70*/  WARPSYNC.ALL ;  /* 0x0000000000007948 */ /* 0x000fea0003800000 */
[----:B------:R-:W-:-:S04]  /*0b80*/  UIADD3 UR17, UR4, 0x80, URZ ;  /* 0x0000008004117890 */ /* 0x000fc8000fffe03f */
[----:B------:R-:W-:-:S04]  /*0b90*/  UIADD3 UR16, UP0, UR17, UR18, URZ ;  /* 0x0000001211107290 */ /* 0x000fc8000ff1e03f */
[----:B------:R-:W-:Y:S01]  /*0ba0*/  ULEA.HI.X.SX32 UR17, UR17, UR19, 0x1, UP0 ;  /* 0x0000001311117291 */ /* 0x000fe200080f0e3f */
[----:B------:R-:W-:Y:S11]  /*0bb0*/  @P0 BRA `(.L_x_28) ;  /* 0x0000000000280947 */ /* 0x000ff60003800000 */
[----:B-123--:R-:W1:Y:S01]  /*0bc0*/  S2R R2, SR_LANEID ;  /* 0x0000000000027919 */ /* 0x00ee620000000000 */
[----:B------:R-:W-:Y:S05]  /*0bd0*/  WARPSYNC.ALL ;  /* 0x0000000000007948 */ /* 0x000fea0003800000 */
[----:B-1----:R-:W-:-:S05]  /*0be0*/  IMAD.SHL.U32 R8, R2, 0x4, RZ ;  /* 0x0000000402087824 */ /* 0x002fca00078e00ff */
[----:B------:R-:W1:Y:S01]  /*0bf0*/  LDS R7, [R8+UR8] ;  /* 0x0000000808077984 */ /* 0x000e620008000800 */
[----:B------:R-:W-:-:S05]  /*0c00*/  IADD3 R2, P1, R8, UR16, RZ ;  /* 0x0000001008027c10 */ /* 0x000fca000ff3e0ff */
[----:B------:R-:W-:-:S05]  /*0c10*/  IMAD.X R3, RZ, RZ, UR17, P1 ;  /* 0x00000011ff037e24 */ /* 0x000fca00088e06ff */
[----:B-1----:R4:W2:Y:S01]  /*0c20*/  ATOMG.E.EXCH.STRONG.GPU PT, RZ, [R2], R7 ;  /* 0x0000000702ff73a8 */ /* 0x0028a200041ee100 */
[----:B------:R-:W-:-:S04]  /*0c30*/  DEPBAR {5,4,3,2,1,0} ;  /* 0x0000003f0000791a */ /* 0x000fc80000000000 */
[----:B------:R4:W-:Y:S01]  /*0c40*/  UTMACCTL.IV [UR16] ;  /* 0x00000000100079b9 */ /* 0x0009e20008000000 */
[----:B------:R-:W-:Y:S01]  /*0c50*/  NOP ;  /* 0x0000000000007918 */ /* 0x000fe20000000000 */
.L_x_28:
[----:B------:R-:W-:Y:S05]  /*0c60*/  @P0 BRA `(.L_x_29) ;  /* 0x00000000000c0947 */ /* 0x000fea0003800000 */
[----:B------:R0:W-:Y:S01]  /*0c70*/  UTMACMDFLUSH ;  /* 0x00000000000079b7 */ /* 0x0001e20000000000 */
[----:B------:R-:W-:Y:S05]  /*0c80*/  @P0 BRA `(.L_x_29) ;  /* 0x0000000000040947 */ /* 0x000fea0003800000 */
[----:B------:R-:W-:-:S04]  /*0c90*/  DEPBAR.LE SB0, 0x0 ;  /* 0x000080000000791a */ /* 0x000fc80000000000 */
.L_x_29:
[----:B------:R-:W-:Y:S05]  /*0ca0*/  WARPSYNC.ALL ;  /* 0x0000000000007948 */ /* 0x000fea0003800000 */
[----:B--2---:R-:W-:Y:S06]  /*0cb0*/  BAR.SYNC.DEFER_BLOCKING 0x0 ;  /* 0x0000000000007b1d */ /* 0x004fec0000010000 */
[----:B------:R-:W-:Y:S02]  /*0cc0*/  BSSY B3, `(.L_x_30) ;  /* 0x000000b000037945 */ /* 0x000fe40003800000 */
[----:B------:R-:W-:Y:S06]  /*0cd0*/  BAR.SYNC.DEFER_BLOCKING 0x0 ;  /* 0x0000000000007b1d */ /* 0x000fec0000010000 */
[----:B------:R2:W-:Y:S01]  /*0ce0*/  @!P0 STS [R13], RZ ;  /* 0x000000ff0d008388 */ /* 0x0005e20000000800 */
[----:B------:R-:W-:Y:S01]  /*0cf0*/  NOP ;  /* 0x0000000000007918 */ /* 0x000fe20000000000 */
[----:B------:R-:W-:Y:S05]  /*0d00*/  @P2 BRA `(.L_x_31) ;  /* 0x0000000000182947 */ /* 0x000fea0003800000 */
[----:B-1-34-:R-:W1:Y:S01]  /*0d10*/  LDS R2, [UR8+0x8] ;  /* 0x00000808ff027984 */ /* 0x01ae620008000800 */
[----:B------:R-:W3:Y:S01]  /*0d20*/  LDC.64 R10, c[0x0][0x220] ;  /* 0x00008800ff0a7b82 */ /* 0x000ee20000000a00 */
[----:B------:R-:W-:Y:S02]  /*0d30*/  IMAD.MOV.U32 R3, RZ, RZ, 0x70 ;  /* 0x00000070ff037424 */ /* 0x000fe400078e00ff */
[----:B---3--:R3:W-:Y:S03]  /*0d40*/  STS.64 [UR8], R10 ;  /* 0x0000000aff007988 */ /* 0x0087e60008000a08 */
[----:B-1----:R-:W-:-:S05]  /*0d50*/  LOP3.LUT R2, R2, 0x10, R3, 0xd8, !PT ;  /* 0x0000001002027812 */ /* 0x002fca00078ed803 */
[----:B------:R3:W-:Y:S02]  /*0d60*/  STS [UR8+0x8], R2 ;  /* 0x00000802ff007988 */ /* 0x0007e40008000808 */
.L_x_31:
[----:B----4-:R-:W-:Y:S05]  /*0d70*/  BSYNC B3 ;  /* 0x0000000000037941 */ /* 0x010fea0003800000 */
.L_x_30:
[----:B------:R-:W-:Y:S04]  /*0d80*/  BSSY B4, `(.L_x_32) ;  /* 0x0000011000047945 */ /* 0x000fe80003800000 */
[----:B------:R-:W-:Y:S04]  /*0d90*/  BSSY B3, `(.L_x_33) ;  /* 0x000000e000037945 */ /* 0x000fe80003800000 */
[----:B------:R-:W-:Y:S05]  /*0da0*/  @P2 BRA `(.L_x_34) ;  /* 0x0000000000242947 */ /* 0x000fea0003800000 */
[----:B-1-3--:R-:W1:Y:S01]  /*0db0*/  LDS R2, [UR8+0x34] ;  /* 0x00003408ff027984 */ /* 0x00ae620008000800 */
[----:B------:R-:W-:-:S05]  /*0dc0*/  IMAD.MOV.U32 R3, RZ, RZ, 0x3f000000 ;  /* 0x3f000000ff037424 */ /* 0x000fca00078e00ff */
[----:B-1----:R-:W-:-:S05]  /*0dd0*/  LOP3.LUT R2, R2, 0xff000000, R3, 0xb8, !PT ;  /* 0xff00000002027812 */ /* 0x002fca00078eb803 */
[----:B------:R1:W-:Y:S01]  /*0de0*/  STS [UR8+0x34], R2 ;  /* 0x00003402ff007988 */ /* 0x0003e20008000808 */
[----:B------:R-:W-:Y:S05]  /*0df0*/  @P2 BRA `(.L_x_35) ;  /* 0x00000000001c2947 */ /* 0x000fea0003800000 */
[----:B-1----:R-:W1:Y:S01]  /*0e00*/  LDS R2, [UR8+0x38] ;  /* 0x00003808ff027984 */ /* 0x002e620008000800 */
[----:B------:R-:W-:-:S05]  /*0e10*/  IMAD.MOV.U32 R3, RZ, RZ, 0x3f ;  /* 0x0000003fff037424 */ /* 0x000fca00078e00ff */
[----:B-1----:R-:W-:-:S05]  /*0e20*/  LOP3.LUT R2, R2, 0xff, R3, 0xb8, !PT ;  /* 0x000000ff02027812 */ /* 0x002fca00078eb803 */
[----:B------:R4:W-:Y:S02]  /*0e30*/  STS [UR8+0x38], R2 ;  /* 0x00003802ff007988 */ /* 0x0009e40008000808 */
.L_x_34:
[----:B------:R-:W-:Y:S05]  /*0e40*/  @P2 BREAK B3 ;  /* 0x0000000000032942 */ /* 0x000fea0003800000 */
[----:B------:R-:W-:Y:S05]  /*0e50*/  @P2 BRA `(.L_x_36) ;  /* 0x00000000000c2947 */ /* 0x000fea0003800000 */
[----:B------:R1:W-:Y:S02]  /*0e60*/  STS [UR8+0x20], R5 ;  /* 0x00002005ff007988 */ /* 0x0003e40008000808 */
.L_x_35:
[----:B------:R-:W-:Y:S05]  /*0e70*/  BSYNC B3 ;  /* 0x0000000000037941 */ /* 0x000fea0003800000 */
.L_x_33:
[----:B------:R1:W-:Y:S02]  /*0e80*/  @!P2 STS [UR8+0x24], R4 ;  /* 0x00002404ff00a988 */ /* 0x0003e40008000808 */
.L_x_36:
[----:B------:R-:W-:Y:S05]  /*0e90*/  BSYNC B4 ;  /* 0x0000000000047941 */ /* 0x000fea0003800000 */
.L_x_32:
[----:B------:R-:W-:Y:S05]  /*0ea0*/  WARPSYNC.ALL ;  /* 0x0000000000007948 */ /* 0x000fea0003800000 */
[----:B------:R-:W-:Y:S04]  /*0eb0*/  BSSY B4, `(.L_x_37) ;  /* 0x000000e000047945 */ /* 0x000fe80003800000 */
[----:B------:R-:W-:Y:S05]  /*0ec0*/  @P2 BRA `(.L_x_38) ;  /* 0x0000000000302947 */ /* 0x000fea0003800000 */
[----:B------:R-:W5:Y:S01]  /*0ed0*/  LDS R3, [UR8+0x34] ;  /* 0x00003408ff037984 */ /* 0x000f620008000800 */
[----:B-1----:R-:W1:Y:S03]  /*0ee0*/  LDC.64 R4, c[0x0][0x248] ;  /* 0x00009200ff047b82 */ /* 0x002e660000000a00 */
[----:B---34-:R-:W3:Y:S01]  /*0ef0*/  LDS R2, [UR8+0x1c] ;  /* 0x00001c08ff027984 */ /* 0x018ee20008000800 */
[C---:B-1----:R-:W-:Y:S01]  /*0f00*/  SHF.L.U64.HI R5, R4.reuse, 0x1, R5 ;  /* 0x0000000104057819 */ /* 0x042fe20000010205 */
[----:B------:R-:W-:-:S03]  /*0f10*/  IMAD.SHL.U32 R4, R4, 0x2, RZ ;  /* 0x0000000204047824 */ /* 0x000fc600078e00ff */
[--C-:B------:R-:W-:Y:S02]  /*0f20*/  SHF.R.U32.HI R7, RZ, 0x4, R5.reuse ;  /* 0x00000004ff077819 */ /* 0x100fe40000011605 */
[----:B------:R-:W-:-:S05]  /*0f30*/  SHF.R.U64 R4, R4, 0x4, R5 ;  /* 0x0000000404047819 */ /* 0x000fca0000001205 */
[----:B------:R1:W-:Y:S01]  /*0f40*/  STS [UR8+0xc], R4 ;  /* 0x00000c04ff007988 */ /* 0x0003e20008000808 */
[----:B-----5:R-:W-:Y:S02]  /*0f50*/  LOP3.LUT R3, R3, 0x7, RZ, 0xb8, !PT ;  /* 0x0000000703037812 */ /* 0x020fe400078eb8ff */
[----:B---3--:R-:W-:-:S03]  /*0f60*/  LOP3.LUT R2, R2, 0xf, R7, 0xb8, !PT ;  /* 0x0000000f02027812 */ /* 0x008fc600078eb807 */
[----:B------:R1:W-:Y:S04]  /*0f70*/  STS [UR8+0x34], R3 ;  /* 0x00003403ff007988 */ /* 0x0003e80008000808 */
[----:B------:R1:W-:Y:S02]  /*0f80*/  STS [UR8+0x1c], R2 ;  /* 0x00001c02ff007988 */ /* 0x0003e40008000808 */
.L_x_38:
[----:B------:R-:W-:Y:S05]  /*0f90*/  BSYNC B4 ;  /* 0x0000000000047941 */ /* 0x000fea0003800000 */
.L_x_37:
[----:B------:R-:W-:Y:S04]  /*0fa0*/  BSSY B4, `(.L_x_39) ;  /* 0x000001a000047945 */ /* 0x000fe80003800000 */
[----:B------:R-:W-:Y:S04]  /*0fb0*/  BSSY B5, `(.L_x_40) ;  /* 0x0000015000057945 */ /* 0x000fe80003800000 */
[----:B------:R-:W-:Y:S05]  /*0fc0*/  @P2 BRA `(.L_x_41) ;  /* 0x0000000000202947 */ /* 0x000fea0003800000 */
[----:B-1-34-:R-:W1:Y:S02]  /*0fd0*/  LDS R2, [UR8+0x34] ;  /* 0x00003408ff027984 */ /* 0x01ae640008000800 */
[----:B-1----:R-:W-:-:S05]  /*0fe0*/  LOP3.LUT R2, R2, 0x38, RZ, 0xb8, !PT ;  /* 0x0000003802027812 */ /* 0x002fca00078eb8ff */
[----:B------:R1:W-:Y:S01]  /*0ff0*/  STS [UR8+0x34], R2 ;  /* 0x00003402ff007988 */ /* 0x0003e20008000808 */
[----:B------:R-:W-:Y:S05]  /*1000*/  @P2 BRA `(.L_x_42) ;  /* 0x0000000000202947 */ /* 0x000fea0003800000 */
[----:B-1----:R-:W1:Y:S01]  /*1010*/  LDS R2, [UR8+0x8] ;  /* 0x00000808ff027984 */ /* 0x002e620008000800 */
[----:B------:R-:W-:-:S05]  /*1020*/  IMAD.MOV.U32 R3, RZ, RZ, 0x780 ;  /* 0x00000780ff037424 */ /* 0x000fca00078e00ff */
[----:B-1----:R-:W-:-:S05]  /*1030*/  LOP3.LUT R2, R2, 0x500, R3, 0xd8, !PT ;  /* 0x0000050002027812 */ /* 0x002fca00078ed803 */
[----:B------:R1:W-:Y:S02]  /*1040*/  STS [UR8+0x8], R2 ;  /* 0x00000802ff007988 */ /* 0x0003e40008000808 */
.L_x_41:
[----:B------:R-:W-:Y:S05]  /*1050*/  @P2 BRA `(.L_x_43) ;  /* 0x0000000000282947 */ /* 0x000fea0003800000 */
[----:B-1-34-:R-:W1:Y:S02]  /*1060*/  LDS R2, [UR8+0x8] ;  /* 0x00000808ff027984 */ /* 0x01ae640008000800 */
[----:B-1----:R-:W-:-:S05]  /*1070*/  LOP3.LUT R2, R2, 0x1800, RZ, 0xb8, !PT ;  /* 0x0000180002027812 */ /* 0x002fca00078eb8ff */
[----:B------:R3:W-:Y:S02]  /*1080*/  STS [UR8+0x8], R2 ;  /* 0x00000802ff007988 */ /* 0x0007e40008000808 */
.L_x_42:
[----:B------:R-:W-:Y:S05]  /*1090*/  @P2 BREAK B5 ;  /* 0x0000000000052942 */ /* 0x000fea0003800000 */
[----:B------:R-:W-:Y:S05]  /*10a0*/  @P2 BRA `(.L_x_44) ;  /* 0x0000000000242947 */ /* 0x000fea0003800000 */
[----:B-1-3--:R-:W1:Y:S01]  /*10b0*/  LDS R2, [UR8+0x8] ;  /* 0x00000808ff027984 */ /* 0x00ae620008000800 */
[----:B------:R-:W-:-:S05]  /*10c0*/  IMAD.MOV.U32 R3, RZ, RZ, 0x6000 ;  /* 0x00006000ff037424 */ /* 0x000fca00078e00ff */
[----:B-1----:R-:W-:-:S04]  /*10d0*/  LOP3.LUT R2, R2, 0x6000, R3, 0xd8, !PT ;  /* 0x0000600002027812 */ /* 0x002fc800078ed803 */
[----:B------:R-:W-:-:S05]  /*10e0*/  LOP3.LUT R2, R2, 0x400000, RZ, 0xb8, !PT ;  /* 0x0040000002027812 */ /* 0x000fca00078eb8ff */
[----:B------:R1:W-:Y:S02]  /*10f0*/  STS [UR8+0x8], R2 ;  /* 0x00000802ff007988 */ /* 0x0003e40008000808 */
.L_x_43:
[----:B------:R-:W-:Y:S05]  /*1100*/  BSYNC B5 ;  /* 0x0000000000057941 */ /* 0x000fea0003800000 */
.L_x_40:
[----:B-1-34-:R-:W1:Y:S02]  /*1110*/  @!P2 LDS R2, [UR8+0x8] ;  /* 0x00000808ff02a984 */ /* 0x01ae640008000800 */
[----:B-1----:R-:W-:-:S05]  /*1120*/  @!P2 LOP3.LUT R2, R2, 0x8000, RZ, 0xb8, !PT ;  /* 0x000080000202a812 */ /* 0x002fca00078eb8ff */
[----:B------:R4:W-:Y:S02]  /*1130*/  @!P2 STS [UR8+0x8], R2 ;  /* 0x00000802ff00a988 */ /* 0x0009e40008000808 */
.L_x_44:
[----:B------:R-:W-:Y:S05]  /*1140*/  BSYNC B4 ;  /* 0x0000000000047941 */ /* 0x000fea0003800000 */
.L_x_39:
[----:B------:R-:W-:Y:S05]  /*1150*/  WARPSYNC.ALL ;  /* 0x0000000000007948 */ /* 0x000fea0003800000 */
[----:B------:R-:W-:-:S04]  /*1160*/  UIADD3 UR4, UR4, 0x100, URZ ;  /* 0x0000010004047890 */ /* 0x000fc8000fffe03f */
[----:B------:R-:W-:-:S04]  /*1170*/  UIADD3 UR18, UP0, UR4, UR18, URZ ;  /* 0x0000001204127290 */ /* 0x000fc8000ff1e03f */
[----:B------:R-:W-:Y:S01]  /*1180*/  ULEA.HI.X.SX32 UR19, UR4, UR19, 0x1, UP0 ;  /* 0x0000001304137291 */ /* 0x000fe200080f0e3f */
[----:B------:R-:W-:Y:S11]  /*1190*/  @P0 BRA `(.L_x_45) ;  /* 0x0000000000280947 */ /* 0x000ff60003800000 */
[----:B-1-34-:R-:W1:Y:S01]  /*11a0*/  S2R R2, SR_LANEID ;  /* 0x0000000000027919 */ /* 0x01ae620000000000 */
[----:B------:R-:W-:Y:S05]  /*11b0*/  WARPSYNC.ALL ;  /* 0x0000000000007948 */ /* 0x000fea0003800000 */
[----:B-1----:R-:W-:-:S05]  /*11c0*/  IMAD.SHL.U32 R4, R2, 0x4, RZ ;  /* 0x0000000402047824 */ /* 0x002fca00078e00ff */
[----:B------:R-:W1:Y:S01]  /*11d0*/  LDS R5, [R4+UR8] ;  /* 0x0000000804057984 */ /* 0x000e620008000800 */
[----:B------:R-:W-:-:S05]  /*11e0*/  IADD3 R2, P1, R4, UR18, RZ ;  /* 0x0000001204027c10 */ /* 0x000fca000ff3e0ff */
[----:B------:R-:W-:-:S05]  /*11f0*/  IMAD.X R3, RZ, RZ, UR19, P1 ;  /* 0x00000013ff037e24 */ /* 0x000fca00088e06ff */
[----:B-1----:R1:W3:Y:S01]  /*1200*/  ATOMG.E.EXCH.STRONG.GPU PT, RZ, [R2], R5 ;  /* 0x0000000502ff73a8 */ /* 0x0022e200041ee100 */
[----:B------:R-:W-:-:S04]  /*1210*/  DEPBAR {5,4,3,2,1,0} ;  /* 0x0000003f0000791a */ /* 0x000fc80000000000 */
[----:B------:R1:W-:Y:S01]  /*1220*/  UTMACCTL.IV [UR18] ;  /* 0x00000000120079b9 */ /* 0x0003e20008000000 */
[----:B------:R-:W-:Y:S01]  /*1230*/  NOP ;  /* 0x0000000000007918 */ /* 0x000fe20000000000 */
.L_x_45:
[----:B------:R-:W-:Y:S05]  /*1240*/  @P0 BRA `(.L_x_46) ;  /* 0x00000000000c0947 */ /* 0x000fea0003800000 */
[----:B------:R0:W-:Y:S01]  /*1250*/  UTMACMDFLUSH ;  /* 0x00000000000079b7 */ /* 0x0001e20000000000 */
[----:B------:R-:W-:Y:S05]  /*1260*/  @P0 BRA `(.L_x_46) ;  /* 0x0000000000040947 */ /* 0x000fea0003800000 */
[----:B------:R-:W-:-:S04]  /*1270*/  DEPBAR.LE SB0, 0x0 ;  /* 0x000080000000791a */ /* 0x000fc80000000000 */
.L_x_46:
[----:B------:R-:W-:Y:S05]  /*1280*/  WARPSYNC.ALL ;  /* 0x0000000000007948 */ /* 0x000fea0003800000 */
[----:B---3--:R-:W-:Y:S01]  /*1290*/  BAR.SYNC.DEFER_BLOCKING 0x0 ;  /* 0x0000000000007b1d */ /* 0x008fe20000010000 */
[----:B------:R-:W-:Y:S01]  /*12a0*/  ISETP.GT.AND P0, PT, R12, RZ, PT ;  /* 0x000000ff0c00720c */ /* 0x000fe20003f04270 */
[----:B------:R-:W-:Y:S02]  /*12b0*/  USHF.L.U32 UR11, UR10, 0x8, URZ ;  /* 0x000000080a0b7899 */ /* 0x000fe4000800063f */
[----:B------:R-:W-:Y:S02]  /*12c0*/  USHF.L.U32 UR27, UR9, 0x6, URZ ;  /* 0x00000006091b7899 */ /* 0x000fe4000800063f */
[----:B------:R-:W-:Y:S01]  /*12d0*/  VOTEU.ALL UP0, P2 ;  /* 0x00000000003f7886 */ /* 0x000fe20001000000 */
[----:B------:R-:W-:-:S04]  /*12e0*/  UMOV UR4, 0x1 ;  /* 0x0000000100047882 */ /* 0x000fc80000000000 */
[----:B------:R-:W-:-:S04]  /*12f0*/  @!UP0 UIADD3 UR4, -UR4, 0x100000, URZ ;  /* 0x0010000004048890 */ /* 0x000fc8000fffe13f */
[----:B------:R-:W-:Y:S02]  /*1300*/  @!UP0 USHF.L.U32 UR5, UR4, 0xb, URZ ;  /* 0x0000000b04058899 */ /* 0x000fe4000800063f */
[----:B------:R-:W-:Y:S01]  /*1310*/  @!UP0 USHF.L.U32 UR4, UR4, 0x1, URZ ;  /* 0x0000000104048899 */ /* 0x000fe2000800063f */
[----:B------:R-:W-:Y:S01]  /*1320*/  VOTEU.ALL UP0, P2 ;  /* 0x00000000003f7886 */ /* 0x000fe20001000000 */
[----:B------:R-:W3:Y:S10]  /*1330*/  FENCE.VIEW.ASYNC.S ;  /* 0x00000000000073c6 */ /* 0x000ef40000000000 */
[----:B---3--:R3:W1:Y:S01]  /*1340*/  @!UP0 SYNCS.EXCH.64 URZ, [UR8+0xa000], UR4 ;  /* 0x00a00004083f85b2 */ /* 0x0086620008000100 */
[----:B------:R-:W-:Y:S05]  /*1350*/  @P0 BRA `(.L_x_47) ;  /* 0x0000000000880947 */ /* 0x000fea0003800000 */
[----:B-1--4-:R-:W-:Y:S02]  /*1360*/  SHF.R.U32.HI R2, RZ, 0x5, R0 ;  /* 0x00000005ff027819 */ /* 0x012fe40000011600 */
[----:B------:R-:W-:Y:S02]  /*1370*/  CS2R R24, SRZ ;  /* 0x0000000000187805 */ /* 0x000fe4000001ff00 */
[----:B------:R-:W-:Y:S02]  /*1380*/  CS2R R26, SRZ ;  /* 0x00000000001a7805 */ /* 0x000fe4000001ff00 */
[----:B------:R-:W-:Y:S02]  /*1390*/  CS2R R28, SRZ ;  /* 0x00000000001c7805 */ /* 0x000fe4000001ff00 */
[----:B------:R-:W-:Y:S02]  /*13a0*/  CS2R R30, SRZ ;  /* 0x00000000001e7805 */ /* 0x000fe4000001ff00 */
[----:B------:R-:W-:-:S02]  /*13b0*/  CS2R R32, SRZ ;  /* 0x0000000000207805 */ /* 0x000fc4000001ff00 */
[----:B------:R-:W-:Y:S02]  /*13c0*/  CS2R R34, SRZ ;  /* 0x0000000000227805 */ /* 0x000fe4000001ff00 */
        /* <DEDUP_REMOVED lines=25> */
[----:B------:R-:W-:Y:S01]  /*1560*/  CS2R R86, SRZ ;  /* 0x0000000000567805 */ /* 0x000fe2000001ff00 */
[----:B------:R-:W-:Y:S06]  /*1570*/  BRA `(.L_x_48) ;  /* 0x0000000400947947 */ /* 0x000fec0003800000 */
.L_x_47:
[----:B---3--:R-:W-:Y:S01]  /*1580*/  UIADD3 UR5, UR8, 0x8000, URZ ;  /* 0x0000800008057890 */ /* 0x008fe2000fffe03f */
[----:B-1--4-:R-:W-:Y:S01]  /*1590*/  SHF.R.U32.HI R2, RZ, 0x5, R0 ;  /* 0x00000005ff027819 */ /* 0x012fe20000011600 */
[----:B------:R-:W-:Y:S01]  /*15a0*/  UMOV UR4, URZ ;  /* 0x0000003f00047c82 */ /* 0x000fe20008000000 */
[----:B------:R-:W-:Y:S01]  /*15b0*/  CS2R R24, SRZ ;  /* 0x0000000000187805 */ /* 0x000fe2000001ff00 */
[----:B------:R-:W-:Y:S01]  /*15c0*/  USHF.R.U32.HI UR5, URZ, 0x4, UR5 ;  /* 0x000000043f057899 */ /* 0x000fe20008011605 */
[----:B------:R-:W-:Y:S02]  /*15d0*/  CS2R R26, SRZ ;  /* 0x00000000001a7805 */ /* 0x000fe4000001ff00 */
[----:B------:R-:W-:Y:S02]  /*15e0*/  CS2R R28, SRZ ;  /* 0x00000000001c7805 */ /* 0x000fe4000001ff00 */
[----:B------:R-:W-:Y:S01]  /*15f0*/  CS2R R30, SRZ ;  /* 0x00000000001e7805 */ /* 0x000fe2000001ff00 */
[----:B------:R-:W-:Y:S01]  /*1600*/  USGXT.U32 UR20, UR5, 0xe ;  /* 0x0000000e0514789a */ /* 0x000fe20008000000 */
[----:B------:R-:W-:-:S02]  /*1610*/  CS2R R32, SRZ ;  /* 0x0000000000207805 */ /* 0x000fc4000001ff00 */
[----:B------:R-:W-:Y:S02]  /*1620*/  CS2R R34, SRZ ;  /* 0x0000000000227805 */ /* 0x000fe4000001ff00 */
[----:B------:R-:W-:Y:S01]  /*1630*/  CS2R R36, SRZ ;  /* 0x0000000000247805 */ /* 0x000fe2000001ff00 */
[----:B------:R-:W-:Y:S01]  /*1640*/  UIADD3 UR12, UP0, UR20, 0x2, URZ ;  /* 0x00000002140c7890 */ /* 0x000fe2000ff1e03f */
[----:B------:R-:W-:Y:S02]  /*1650*/  CS2R R38, SRZ ;  /* 0x0000000000267805 */ /* 0x000fe4000001ff00 */
[----:B------:R-:W-:Y:S02]  /*1660*/  CS2R R40, SRZ ;  /* 0x0000000000287805 */ /* 0x000fe4000001ff00 */
[----:B------:R-:W-:Y:S01]  /*1670*/  CS2R R42, SRZ ;  /* 0x00000000002a7805 */ /* 0x000fe2000001ff00 */
[----:B------:R-:W-:Y:S01]  /*1680*/  UIADD3.X UR13, UR4, 0x40000040, URZ, UP0, !UPT ;  /* 0x40000040040d7890 */ /* 0x000fe200087fe43f */
        /* <DEDUP_REMOVED lines=22> */
[----:B------:R-:W-:Y:S02]  /*17f0*/  UIADD3.64 UR28, UR12, 0x2, URZ ;  /* 0x000000020c1c7897 */ /* 0x000fe4000fffe03f */
[----:B------:R-:W-:Y:S01]  /*1800*/  UIADD3.64 UR32, UR12, 0x4, URZ ;  /* 0x000000040c207897 */ /* 0x000fe2000fffe03f */
[----:B------:R-:W-:-:S11]  /*1810*/  UMOV UR26, URZ ;  /* 0x0000003f001a7c82 */ /* 0x000fd60008000000 */
.L_x_50:
[----:B------:R-:W-:Y:S01]  /*1820*/  BAR.SYNC.DEFER_BLOCKING 0x0 ;  /* 0x0000000000007b1d */ /* 0x000fe20000010000 */
[----:B------:R-:W-:Y:S01]  /*1830*/  ELECT P1, URZ, PT ;  /* 0x00000000003f782f */ /* 0x000fe20003820000 */
[----:B------:R-:W-:Y:S01]  /*1840*/  @!P2 IMAD.MOV.U32 R3, RZ, RZ, 0xa000 ;  /* 0x0000a000ff03a424 */ /* 0x000fe200078e00ff */
[----:B------:R-:W-:Y:S02]  /*1850*/  ELECT P0, URZ, PT ;  /* 0x00000000003f782f */ /* 0x000fe40003800000 */
[C---:B------:R-:W-:Y:S01]  /*1860*/  ISETP.LT.U32.AND P1, PT, R6.reuse, 0x20, P1 ;  /* 0x000000200600780c */ /* 0x040fe20000f21070 */
[----:B------:R-:W-:Y:S01]  /*1870*/  UMOV UR10, UR26 ;  /* 0x0000001a000a7c82 */ /* 0x000fe20008000000 */
[----:B------:R-:W-:-:S11]  /*1880*/  ISETP.LT.U32.AND P0, PT, R6, 0x20, P0 ;  /* 0x000000200600780c */ /* 0x000fd60000701070 */
[----:B------:R-:W-:Y:S01]  /*1890*/  VOTEU.ANY UP0, P1 ;  /* 0x00000000003f7886 */ /* 0x000fe20000800100 */
[----:B------:R-:W-:Y:S01]  /*18a0*/  VOTEU.ANY UP2, P1 ;  /* 0x00000000003f7886 */ /* 0x000fe20000840100 */
[----:B------:R-:W-:Y:S01]  /*18b0*/  VOTEU.ANY UP1, P0 ;  /* 0x00000000003f7886 */ /* 0x000fe20000020100 */
[----:B------:R-:W-:Y:S02]  /*18c0*/  VOTEU.ANY UP3, P0 ;  /* 0x00000000003f7886 */ /* 0x000fe40000060100 */
[----:B------:R-:W-:Y:S02]  /*18d0*/  @UP0 UIADD3 UR24, UR8, 0x8000, URZ ;  /* 0x0000800008180890 */ /* 0x000fe4000fffe03f */
[----:B------:R1:W-:Y:S01]  /*18e0*/  @!P2 SYNCS.ARRIVE.TRANS64 RZ, [UR8+0xa000], R3 ;  /* 0x00a00003ffffa9a7 */ /* 0x0003e20008000008 */
[----:B------:R-:W-:Y:S01]  /*18f0*/  @UP0 UIADD3 UR25, UR8, 0xa000, URZ ;  /* 0x0000a00008190890 */ /* 0x000fe2000fffe03f */
[----:B------:R-:W-:Y:S01]  /*1900*/  @UP0 UMOV UR4, UR6 ;  /* 0x0000000600040c82 */ /* 0x000fe20008000000 */
[----:B------:R-:W-:Y:S01]  /*1910*/  @UP0 UMOV UR5, UR7 ;  /* 0x0000000700050c82 */ /* 0x000fe20008000000 */
[----:B------:R-:W-:Y:S01]  /*1920*/  BAR.SYNC.DEFER_BLOCKING 0x0 ;  /* 0x0000000000007b1d */ /* 0x000fe20000010000 */
[----:B------:R-:W-:Y:S01]  /*1930*/  @UP1 UIADD3 UR9, UR8, 0xa000, URZ ;  /* 0x0000a00008091890 */ /* 0x000fe2000fffe03f */
[----:B-1----:R-:W-:-:S04]  /*1940*/  SHF.L.U32 R3, R9, 0x1f, RZ ;  /* 0x0000001f09037819 */ /* 0x002fc800000006ff */
[----:B------:R-:W-:Y:S01]  /*1950*/  @UP1 UMOV UR14, UR16 ;  /* 0x00000010000e1c82 */ /* 0x000fe20008000000 */
[----:B------:R-:W-:Y:S01]  /*1960*/  @UP1 UMOV UR15, UR17 ;  /* 0x00000011000f1c82 */ /* 0x000fe20008000000 */
[----:B------:R1:W-:Y:S01]  /*1970*/  @UP2 UTMALDG.2D [UR24], [UR4] ;  /* 0x00000018040025b4 */ /* 0x0003e20008008000 */
[----:B------:R3:W-:Y:S06]  /*1980*/  MEMBAR.ALL.CTA ;  /* 0x0000000000007992 */ /* 0x0007ec0000008000 */
[----:B---3--:R-:W3:Y:S02]  /*1990*/  FENCE.VIEW.ASYNC.S ;  /* 0x00000000000073c6 */ /* 0x008ee40000000000 */
[----:B---3--:R-:W-:Y:S06]  /*19a0*/  BAR.SYNC.DEFER_BLOCKING 0x0 ;  /* 0x0000000000007b1d */ /* 0x008fec0000010000 */
[----:B------:R1:W-:Y:S02]  /*19b0*/  @UP3 UTMALDG.2D [UR8], [UR14] ;  /* 0x000000080e0035b4 */ /* 0x0003e40008008000 */
[----:B------:R-:W-:Y:S06]  /*19c0*/  BAR.SYNC.DEFER_BLOCKING 0x0 ;  /* 0x0000000000007b1d */ /* 0x000fec0000010000 */
[----:B------:R-:W3:Y:S02]  /*19d0*/  SYNCS.PHASECHK.TRANS64.TRYWAIT P0, [UR8+0xa000], R3 ;  /* 0x00a00003ff0075a7 */ /* 0x000ee40008000148 */
[----:B-1-3--:R-:W-:Y:S05]  /*19e0*/  @!P0 BRA `(.L_x_49) ;  /* 0x0000000400a88947 */ /* 0x00afea0003800000 */
.L_x_51:
[----:B------:R-:W1:Y:S01]  /*19f0*/  SHFL.IDX PT, R3, R2, RZ, 0x1f ;  /* 0x00001fff02037589 */ /* 0x000e6200000e0000 */
[----:B------:R-:W-:Y:S01]  /*1a00*/  WARPGROUP.ARRIVE ;  /* 0x00000000000079c5 */ /* 0x000fe20000000000 */
[----:B------:R-:W-:Y:S01]  /*1a10*/  UMOV UR21, 0x40000040 ;  /* 0x4000004000157882 */ /* 0x000fe20000000000 */
[----:B------:R-:W-:Y:S01]  /*1a20*/  UMOV UR23, 0x40000040 ;  /* 0x4000004000177882 */ /* 0x000fe20000000000 */
[----:B------:R-:W-:Y:S01]  /*1a30*/  UIADD3 UR26, UR26, 0x40, URZ ;  /* 0x000000401a1a7890 */ /* 0x000fe2000fffe03f */
[----:B------:R-:W-:Y:S02]  /*1a40*/  LOP3.LUT R9, R9, 0x1, RZ, 0x3c, !PT ;  /* 0x0000000109097812 */ /* 0x000fe400078e3cff */
[----:B-1----:R-:W-:Y:S02]  /*1a50*/  R2UR UR4, R3 ;  /* 0x00000000030472ca */ /* 0x002fe400000e0000 */
[----:B------:R-:W1:Y:S11]  /*1a60*/  LDC R3, c[0x0][0x230] ;  /* 0x00008c00ff037b82 */ /* 0x000e760000000800 */
[----:B------:R-:W-:-:S04]  /*1a70*/  USHF.L.U32 UR4, UR4, 0x8, URZ ;  /* 0x0000000804047899 */ /* 0x000fc8000800063f */
[----:B------:R-:W-:-:S04]  /*1a80*/  ULOP3.LUT UR4, UR4, 0x400, URZ, 0xc0, !UPT ;  /* 0x0000040004047892 */ /* 0x000fc8000f8ec03f */
[----:B------:R-:W-:-:S04]  /*1a90*/  ULEA.HI UR4, UR8, UR4, URZ, 0x1c ;  /* 0x0000000408047291 */ /* 0x000fc8000f8fe03f */
[----:B------:R-:W-:Y:S01]  /*1aa0*/  ULOP3.LUT UR22, UR4, 0x3fff, URZ, 0xc0, !UPT ;  /* 0x00003fff04167892 */ /* 0x000fe2000f8ec03f */
[----:B-1----:R-:W-:Y:S02]  /*1ab0*/  ISETP.LE.AND P0, PT, R3, UR26, PT ;  /* 0x0000001a03007c0c */ /* 0x002fe4000bf03270 */
[----:B------:R-:W-:Y:S01]  /*1ac0*/  UMOV UR4, URZ ;  /* 0x0000003f00047c82 */ /* 0x000fe20008000000 */
[----:B------:R-:W-:-:S04]  /*1ad0*/  UIADD3 UR14, UP0, UR22, 0x2, URZ ;  /* 0x00000002160e7890 */ /* 0x000fc8000ff1e03f */
[----:B------:R-:W-:Y:S01]  /*1ae0*/  UIADD3.X UR15, UR4, 0x40000040, URZ, UP0, !UPT ;  /* 0x40000040040f7890 */ /* 0x000fe200087fe43f */
[----:B------:R-:W-:Y:S03]  /*1af0*/  HGMMA.64x128x16.F32.BF16 R24, gdesc[UR20], R24, gsb0 ;  /* 0x01e00000141879f0 */ /* 0x000fe60008001818 */
[----:B------:R-:W-:Y:S02]  /*1b00*/  UIADD3.64 UR30, UR14, 0x2, URZ ;  /* 0x000000020e1e7897 */ /* 0x000fe4000fffe03f */
[----:B------:R-:W-:Y:S01]  /*1b10*/  UIADD3.64 UR34, UR14, 0x4, URZ ;  /* 0x000000040e227897 */ /* 0x000fe2000fffe03f */
[----:B------:R-:W-:Y:S02]  /*1b20*/  WARPGROUP.DEPBAR.LE gsb0, 0x0 ;  /* 0x00008000000079c5 */ /* 0x000fe40000010000 */
[----:B------:R-:W-:-:S06]  /*1b30*/  WARPGROUP.ARRIVE ;  /* 0x00000000000079c5 */ /* 0x000fcc0000000000 */
[----:B------:R-:W-:Y:S03]  /*1b40*/  HGMMA.64x128x16.F32.BF16 R24, gdesc[UR12], R24, gsb0 ;  /* 0x01e000000c1879f0 */ /* 0x000fe60008001818 */
[----:B------:R-:W-:Y:S02]  /*1b50*/  WARPGROUP.DEPBAR.LE gsb0, 0x0 ;  /* 0x00008000000079c5 */ /* 0x000fe40000010000 */
[----:B------:R-:W-:-:S07]  /*1b60*/  WARPGROUP.ARRIVE ;  /* 0x00000000000079c5 */ /* 0x000fce0000000000 */
[----:B------:R-:W-:Y:S03]  /*1b70*/  HGMMA.64x128x16.F32.BF16 R24, gdesc[UR28], R24, gsb0 ;  /* 0x01e000001c1879f0 */ /* 0x000fe60008001818 */
[----:B------:R-:W-:Y:S02]  /*1b80*/  WARPGROUP.DEPBAR.LE gsb0, 0x0 ;  /* 0x00008000000079c5 */ /* 0x000fe40000010000 */
[----:B------:R-:W-:-:S07]  /*1b90*/  WARPGROUP.ARRIVE ;  /* 0x00000000000079c5 */ /* 0x000fce0000000000 */
[----:B------:R-:W-:Y:S03]  /*1ba0*/  HGMMA.64x128x16.F32.BF16 R24, gdesc[UR32], R24, gsb0 ;  /* 0x01e00000201879f0 */ /* 0x000fe60008001818 */
[----:B------:R-:W-:Y:S02]  /*1bb0*/  WARPGROUP.DEPBAR.LE gsb0, 0x0 ;  /* 0x00008000000079c5 */ /* 0x000fe40000010000 */
[----:B------:R-:W-:Y:S05]  /*1bc0*/  @!P0 BRA `(.L_x_50) ;  /* 0xfffffffc00148947 */ /* 0x000fea000383ffff */
.L_x_48:
[C---:B------:R-:W-:Y:S01]  /*1bd0*/  IMAD.SHL.U32 R3, R0.reuse, 0x80, RZ ;  /* 0x0000008000037824 */ /* 0x040fe200078e00ff */
[----:B------:R-:W-:Y:S01]  /*1be0*/  BAR.SYNC.DEFER_BLOCKING 0x0 ;  /* 0x0000000000007b1d */ /* 0x000fe20000010000 */
[----:B------:R-:W-:Y:S01]  /*1bf0*/  IMAD.SHL.U32 R4, R0, 0x40, RZ ;  /* 0x0000004000047824 */ /* 0x000fe200078e00ff */
[----:B------:R-:W-:Y:S02]  /*1c00*/  LOP3.LUT R2, R2, 0x3, RZ, 0xc0, !PT ;  /* 0x0000000302027812 */ /* 0x000fe400078ec0ff */
[----:B------:R-:W-:Y:S02]  /*1c10*/  ELECT P0, URZ, PT ;  /* 0x00000000003f782f */ /* 0x000fe40003800000 */
[----:B------:R-:W-:Y:S02]  /*1c20*/  LOP3.LUT R3, R3, 0x4780, RZ, 0xc0, !PT ;  /* 0x0000478003037812 */ /* 0x000fe400078ec0ff */
[----:B------:R-:W-:Y:S01]  /*1c30*/  R2UR UR12, R2 ;  /* 0x00000000020c72ca */ /* 0x000fe200000e0000 */
[----:B------:R-:W-:Y:S01]  /*1c40*/  UMOV UR14, UR27 ;  /* 0x0000001b000e7c82 */ /* 0x000fe20008000000 */
[----:B------:R-:W-:Y:S01]  /*1c50*/  LOP3.LUT R4, R3, 0x1800, R4, 0xf8, !PT ;  /* 0x0000180003047812 */ /* 0x000fe200078ef804 */
[----:B------:R-:W-:Y:S01]  /*1c60*/  IMAD.SHL.U32 R3, R0, 0x10, RZ ;  /* 0x0000001000037824 */ /* 0x000fe200078e00ff */
[----:B------:R-:W-:-:S02]  /*1c70*/  F2FP.BF16.F32.PACK_AB R24, R25, R24 ;  /* 0x000000181918723e */ /* 0x000fc400000010ff */
[----:B------:R-:W-:Y:S02]  /*1c80*/  F2FP.BF16.F32.PACK_AB R25, R27, R26 ;  /* 0x0000001a1b19723e */ /* 0x000fe400000010ff */
[----:B------:R-:W-:Y:S02]  /*1c90*/  LOP3.LUT R3, R3, 0x70, RZ, 0xc0, !PT ;  /* 0x0000007003037812 */ /* 0x000fe400078ec0ff */
[----:B------:R-:W-:Y:S02]  /*1ca0*/  F2FP.BF16.F32.PACK_AB R56, R57, R56 ;  /* 0x000000383938723e */ /* 0x000fe400000010ff */
[----:B------:R-:W-:Y:S01]  /*1cb0*/  LOP3.LUT R3, R3, 0x10, R0, 0x78, !PT ;  /* 0x0000001003037812 */ /* 0x000fe200078e7800 */
[----:B------:R-:W-:Y:S01]  /*1cc0*/  ULEA UR13, UR12, UR11, 0x6 ;  /* 0x0000000b0c0d7291 */ /* 0x000fe2000f8e303f */
[----:B------:R-:W-:Y:S01]  /*1cd0*/  F2FP.BF16.F32.PACK_AB R26, R29, R28 ;  /* 0x0000001c1d1a723e */ /* 0x000fe200000010ff */
[----:B------:R-:W-:Y:S01]  /*1ce0*/  ULEA UR12, UR12, UR8, 0xd ;  /* 0x000000080c0c7291 */ /* 0x000fe2000f8e683f */
[----:B------:R-:W-:-:S02]  /*1cf0*/  LOP3.LUT R3, R4, R3, RZ, 0xfc, !PT ;  /* 0x0000000304037212 */ /* 0x000fc400078efcff */
[----:B------:R-:W-:Y:S01]  /*1d00*/  F2FP.BF16.F32.PACK_AB R27, R31, R30 ;  /* 0x0000001e1f1b723e */ /* 0x000fe200000010ff */
[----:B------:R-:W1:Y:S01]  /*1d10*/  @!P2 SYNCS.CCTL.IV [UR8+0xa000] ;  /* 0x00a00000ff00a9b1 */ /* 0x000e620008000008 */
[C---:B------:R-:W-:Y:S01]  /*1d20*/  LOP3.LUT R2, R3.reuse, 0x20, RZ, 0x3c, !PT ;  /* 0x0000002003027812 */ /* 0x040fe200078e3cff */
[C---:B------:R-:W-:Y:S01]  /*1d30*/  VIADD R0, R3.reuse, UR8 ;  /* 0x0000000803007c36 */ /* 0x040fe20008000000 */
[----:B------:R-:W-:Y:S02]  /*1d40*/  LOP3.LUT R4, R3, 0x40, RZ, 0x3c, !PT ;  /* 0x0000004003047812 */ /* 0x000fe400078e3cff */
[----:B------:R-:W-:Y:S01]  /*1d50*/  F2FP.BF16.F32.PACK_AB R32, R33, R32 ;  /* 0x000000202120723e */ /* 0x000fe200000010ff */
[----:B------:R-:W-:Y:S01]  /*1d60*/  VIADD R2, R2, UR8 ;  /* 0x0000000802027c36 */ /* 0x000fe20008000000 */
[----:B------:R-:W-:Y:S01]  /*1d70*/  F2FP.BF16.F32.PACK_AB R57, R59, R58 ;  /* 0x0000003a3b39723e */ /* 0x000fe200000010ff */
[----:B------:R-:W-:Y:S01]  /*1d80*/  VIADD R4, R4, UR8 ;  /* 0x0000000804047c36 */ /* 0x000fe20008000000 */
[----:B------:R-:W-:Y:S01]  /*1d90*/  F2FP.BF16.F32.PACK_AB R33, R35, R34 ;  /* 0x000000222321723e */ /* 0x000fe200000010ff */
[----:B-1----:R-:W-:Y:S01]  /*1da0*/  STSM.16.M88.4 [R0], R24 ;  /* 0x0000001800007844 */ /* 0x002fe20000000200 */
[----:B------:R-:W-:-:S02]  /*1db0*/  F2FP.BF16.F32.PACK_AB R58, R61, R60 ;  /* 0x0000003c3d3a723e */ /* 0x000fc400000010ff */
[----:B------:R-:W-:Y:S02]  /*1dc0*/  F2FP.BF16.F32.PACK_AB R59, R63, R62 ;  /* 0x0000003e3f3b723e */ /* 0x000fe400000010ff */
[----:B------:R-:W-:Y:S02]  /*1dd0*/  F2FP.BF16.F32.PACK_AB R64, R65, R64 ;  /* 0x000000404140723e */ /* 0x000fe400000010ff */
[----:B------:R-:W-:Y:S01]  /*1de0*/  LOP3.LUT R3, R3, 0x60, RZ, 0x3c, !PT ;  /* 0x0000006003037812 */ /* 0x000fe200078e3cff */
[----:B------:R-:W-:Y:S01]  /*1df0*/  STSM.16.M88.4 [R0+0x2000], R56 ;  /* 0x0020003800007844 */ /* 0x000fe20000000200 */
[----:B------:R-:W-:Y:S02]  /*1e00*/  F2FP.BF16.F32.PACK_AB R34, R37, R36 ;  /* 0x000000242522723e */ /* 0x000fe400000010ff */
[----:B------:R-:W-:Y:S01]  /*1e10*/  F2FP.BF16.F32.PACK_AB R35, R39, R38 ;  /* 0x000000262723723e */ /* 0x000fe200000010ff */
[----:B------:R-:W-:Y:S01]  /*1e20*/  VIADD R3, R3, UR8 ;  /* 0x0000000803037c36 */ /* 0x000fe20008000000 */
[----:B------:R-:W-:-:S02]  /*1e30*/  F2FP.BF16.F32.PACK_AB R40, R41, R40 ;  /* 0x000000282928723e */ /* 0x000fc400000010ff */
[----:B------:R-:W-:Y:S01]  /*1e40*/  F2FP.BF16.F32.PACK_AB R65, R67, R66 ;  /* 0x000000424341723e */ /* 0x000fe200000010ff */
[----:B------:R-:W-:Y:S01]  /*1e50*/  STSM.16.M88.4 [R2], R32 ;  /* 0x0000002002007844 */ /* 0x000fe20000000200 */
[----:B------:R-:W-:Y:S02]  /*1e60*/  F2FP.BF16.F32.PACK_AB R41, R43, R42 ;  /* 0x0000002a2b29723e */ /* 0x000fe400000010ff */
[----:B------:R-:W-:Y:S02]  /*1e70*/  F2FP.BF16.F32.PACK_AB R66, R69, R68 ;  /* 0x000000444542723e */ /* 0x000fe400000010ff */
[----:B------:R-:W-:Y:S02]  /*1e80*/  F2FP.BF16.F32.PACK_AB R67, R71, R70 ;  /* 0x000000464743723e */ /* 0x000fe400000010ff */
[----:B------:R-:W-:Y:S02]  /*1e90*/  F2FP.BF16.F32.PACK_AB R72, R73, R72 ;  /* 0x000000484948723e */ /* 0x000fe400000010ff */
[----:B------:R-:W-:Y:S01]  /*1ea0*/  F2FP.BF16.F32.PACK_AB R42, R45, R44 ;  /* 0x0000002c2d2a723e */ /* 0x000fe200000010ff */
[----:B------:R-:W-:Y:S01]  /*1eb0*/  STSM.16.M88.4 [R2+0x2000], R64 ;  /* 0x0020004002007844 */ /* 0x000fe20000000200 */
[----:B------:R-:W-:-:S02]  /*1ec0*/  F2FP.BF16.F32.PACK_AB R43, R47, R46 ;  /* 0x0000002e2f2b723e */ /* 0x000fc400000010ff */
[----:B------:R-:W-:Y:S02]  /*1ed0*/  F2FP.BF16.F32.PACK_AB R48, R49, R48 ;  /* 0x000000303130723e */ /* 0x000fe400000010ff */
[----:B------:R-:W-:Y:S01]  /*1ee0*/  F2FP.BF16.F32.PACK_AB R73, R75, R74 ;  /* 0x0000004a4b49723e */ /* 0x000fe200000010ff */
[----:B------:R-:W-:Y:S01]  /*1ef0*/  STSM.16.M88.4 [R4], R40 ;  /* 0x0000002804007844 */ /* 0x000fe20000000200 */
[----:B------:R-:W-:Y:S02]  /*1f00*/  F2FP.BF16.F32.PACK_AB R49, R51, R50 ;  /* 0x000000323331723e */ /* 0x000fe400000010ff */
[----:B------:R-:W-:Y:S02]  /*1f10*/  F2FP.BF16.F32.PACK_AB R74, R77, R76 ;  /* 0x0000004c4d4a723e */ /* 0x000fe400000010ff */
[----:B------:R-:W-:Y:S02]  /*1f20*/  F2FP.BF16.F32.PACK_AB R75, R79, R78 ;  /* 0x0000004e4f4b723e */ /* 0x000fe400000010ff */
[----:B------:R-:W-:-:S02]  /*1f30*/  F2FP.BF16.F32.PACK_AB R80, R81, R80 ;  /* 0x000000505150723e */ /* 0x000fc400000010ff */
[----:B------:R-:W-:Y:S01]  /*1f40*/  F2FP.BF16.F32.PACK_AB R50, R53, R52 ;  /* 0x000000343532723e */ /* 0x000fe200000010ff */
[----:B------:R-:W-:Y:S01]  /*1f50*/  STSM.16.M88.4 [R4+0x2000], R72 ;  /* 0x0020004804007844 */ /* 0x000fe20000000200 */
[----:B------:R-:W-:Y:S02]  /*1f60*/  F2FP.BF16.F32.PACK_AB R51, R55, R54 ;  /* 0x000000363733723e */ /* 0x000fe400000010ff */
[----:B------:R-:W-:Y:S02]  /*1f70*/  F2FP.BF16.F32.PACK_AB R81, R83, R82 ;  /* 0x000000525351723e */ /* 0x000fe400000010ff */
[----:B------:R-:W-:Y:S01]  /*1f80*/  F2FP.BF16.F32.PACK_AB R82, R85, R84 ;  /* 0x000000545552723e */ /* 0x000fe200000010ff */
[----:B------:R-:W-:Y:S01]  /*1f90*/  STSM.16.M88.4 [R3], R48 ;  /* 0x0000003003007844 */ /* 0x000fe20000000200 */
[----:B------:R-:W-:Y:S02]  /*1fa0*/  F2FP.BF16.F32.PACK_AB R83, R87, R86 ;  /* 0x000000565753723e */ /* 0x000fe400000010ff */
[----:B------:R-:W-:-:S03]  /*1fb0*/  ISETP.LT.U32.AND P0, PT, R6, 0x80, P0 ;  /* 0x000000800600780c */ /* 0x000fc60000701070 */
[----:B------:R-:W-:Y:S01]  /*1fc0*/  STSM.16.M88.4 [R3+0x2000], R80 ;  /* 0x0020005003007844 */ /* 0x000fe20000000200 */
[----:B------:R1:W-:Y:S06]  /*1fd0*/  MEMBAR.ALL.CTA ;  /* 0x0000000000007992 */ /* 0x0003ec0000008000 */
[----:B-1----:R-:W1:Y:S03]  /*1fe0*/  FENCE.VIEW.ASYNC.S ;  /* 0x00000000000073c6 */ /* 0x002e660000000000 */
[----:B-1----:R-:W-:Y:S01]  /*1ff0*/  VOTEU.ANY UP0, P0 ;  /* 0x00000000003f7886 */ /* 0x002fe20000000100 */
[----:B------:R-:W-:-:S04]  /*2000*/  VOTEU.ANY UP1, P0 ;  /* 0x00000000003f7886 */ /* 0x000fc80000020100 */
[----:B---3--:R-:W-:Y:S01]  /*2010*/  @UP0 UMOV UR4, UR18 ;  /* 0x0000001200040c82 */ /* 0x008fe20008000000 */
[----:B------:R-:W-:Y:S01]  /*2020*/  @UP0 UMOV UR5, UR19 ;  /* 0x0000001300050c82 */ /* 0x000fe20008000000 */
[----:B------:R-:W-:Y:S06]  /*2030*/  BAR.SYNC.DEFER_BLOCKING 0x0 ;  /* 0x0000000000007b1d */ /* 0x000fec0000010000 */
[----:B------:R1:W-:Y:S01]  /*2040*/  @UP1 UTMASTG.2D [UR12], [UR4] ;  /* 0x0000000c040013b5 */ /* 0x0003e20008008000 */
[----:B------:R0:W-:Y:S01]  /*2050*/  UTMACMDFLUSH ;  /* 0x00000000000079b7 */ /* 0x0001e20000000000 */
[----:B------:R-:W-:-:S04]  /*2060*/  DEPBAR.LE SB0, 0x0 ;  /* 0x000080000000791a */ /* 0x000fc80000000000 */
[----:B------:R-:W-:Y:S06]  /*2070*/  BAR.SYNC.DEFER_BLOCKING 0x0 ;  /* 0x0000000000007b1d */ /* 0x000fec0000010000 */
[----:B-1----:R-:W-:Y:S05]  /*2080*/  EXIT ;  /* 0x000000000000794d */ /* 0x002fea0003800000 */
.L_x_49:
[----:B------:R-:W1:Y:S02]  /*2090*/  SYNCS.PHASECHK.TRANS64.TRYWAIT P0, [UR8+0xa000], R3 ;  /* 0x00a00003ff0075a7 */ /* 0x000e640008000148 */
[----:B-1----:R-:W-:Y:S05]  /*20a0*/  @!P0 BRA `(.L_x_49) ;  /* 0xfffffffc00f88947 */ /* 0x002fea000383ffff */
[----:B------:R-:W-:Y:S05]  /*20b0*/  BRA `(.L_x_51) ;  /* 0xfffffff8004c7947 */ /* 0x000fea000383ffff */
.L_x_52:
[----:B------:R-:W-:-:S00]  /*20c0*/  BRA `(.L_x_52) ;  /* 0xfffffffc00fc7947 */ /* 0x000fc0000383ffff */
[----:B------:R-:W-:-:S00]  /*20d0*/  NOP ;  /* 0x0000000000007918 */ /* 0x000fc00000000000 */
        /* <DEDUP_REMOVED lines=10> */
.L_x_53:


//--------------------- .nv.shared.gluon_wgmma    --------------------------
	.section	.nv.shared.gluon_wgmma,"aw",@nobits
	.sectionflags	@""
	.align	16
	.zero		1024


//--------------------- .nv.shared.reserved.0     --------------------------
	.section	.nv.shared.reserved.0,"aw",@nobits
	.weak		__nv_reservedSMEM_offset_0_alias
	.size		__nv_reservedSMEM_offset_0_alias, 0, 0
	.other		__nv_reservedSMEM_offset_0_alias,@"STO_CUDA_RESERVED_SHARED STV_DEFAULT"
__nv_reservedSMEM_offset_0_alias:
	.zero		0


//--------------------- .nv.constant0.gluon_wgmma --------------------------
	.section	.nv.constant0.gluon_wgmma,"a",@progbits
	.sectionflags	@""
	.align	4
.nv.constant0.gluon_wgmma:
	.zero		608


//--------------------- SYMBOLS --------------------------

	.type		.nv.reservedSmem.offset0,@object
	.size		.nv.reservedSmem.offset0,0x4
